//
// Generated by NVIDIA NVVM Compiler
//
// Compiler Build ID: CL-36424714
// Cuda compilation tools, release 13.0, V13.0.88
// Based on NVVM 20.0.0
//

.version 9.0
.target sm_100
.address_size 64

	// .globl	_Z17k_stage1_boundaryPKfPfiiiii

.visible .entry _Z17k_stage1_boundaryPKfPfiiiii(
	.param .u64 .ptr .align 1 _Z17k_stage1_boundaryPKfPfiiiii_param_0,
	.param .u64 .ptr .align 1 _Z17k_stage1_boundaryPKfPfiiiii_param_1,
	.param .u32 _Z17k_stage1_boundaryPKfPfiiiii_param_2,
	.param .u32 _Z17k_stage1_boundaryPKfPfiiiii_param_3,
	.param .u32 _Z17k_stage1_boundaryPKfPfiiiii_param_4,
	.param .u32 _Z17k_stage1_boundaryPKfPfiiiii_param_5,
	.param .u32 _Z17k_stage1_boundaryPKfPfiiiii_param_6
)
{
	.reg .pred 	%p<20>;
	.reg .b32 	%r<49>;
	.reg .b32 	%f<53>;
	.reg .b64 	%rd<130>;

	ld.param.u64 	%rd3, [_Z17k_stage1_boundaryPKfPfiiiii_param_0];
	ld.param.u64 	%rd4, [_Z17k_stage1_boundaryPKfPfiiiii_param_1];
	ld.param.u32 	%r5, [_Z17k_stage1_boundaryPKfPfiiiii_param_2];
	ld.param.u32 	%r10, [_Z17k_stage1_boundaryPKfPfiiiii_param_3];
	ld.param.u32 	%r11, [_Z17k_stage1_boundaryPKfPfiiiii_param_4];
	ld.param.u32 	%r8, [_Z17k_stage1_boundaryPKfPfiiiii_param_5];
	ld.param.u32 	%r9, [_Z17k_stage1_boundaryPKfPfiiiii_param_6];
	cvta.to.global.u64 	%rd1, %rd4;
	cvta.to.global.u64 	%rd2, %rd3;
	mov.u32 	%r12, %ctaid.x;
	mov.u32 	%r13, %ntid.x;
	mov.u32 	%r14, %tid.x;
	mad.lo.s32 	%r1, %r12, %r13, %r14;
	mov.u32 	%r15, %ctaid.y;
	mov.u32 	%r16, %ntid.y;
	mov.u32 	%r17, %tid.y;
	mad.lo.s32 	%r18, %r15, %r16, %r17;
	mov.u32 	%r19, %ctaid.z;
	mov.u32 	%r20, %ntid.z;
	mov.u32 	%r21, %tid.z;
	mad.lo.s32 	%r22, %r19, %r20, %r21;
	setp.ge.s32 	%p1, %r1, %r5;
	setp.ge.s32 	%p2, %r18, %r10;
	or.pred  	%p3, %p1, %p2;
	add.s32 	%r23, %r11, 8;
	setp.ge.s32 	%p4, %r22, %r23;
	or.pred  	%p5, %p3, %p4;
	@%p5 bra 	$L__BB0_8;
	and.b32  	%r24, %r22, 16777212;
	setp.eq.s32 	%p6, %r24, 4;
	@%p6 bra 	$L__BB0_3;
	setp.lt.s32 	%p7, %r22, %r11;
	add.s32 	%r25, %r11, 3;
	setp.gt.s32 	%p8, %r22, %r25;
	or.pred  	%p9, %p7, %p8;
	@%p9 bra 	$L__BB0_8;
$L__BB0_3:
	setp.gt.s32 	%p10, %r1, 3;
	add.s32 	%r26, %r5, -4;
	setp.lt.s32 	%p11, %r1, %r26;
	and.pred  	%p12, %p10, %p11;
	setp.gt.u32 	%p13, %r18, 3;
	and.pred  	%p14, %p13, %p12;
	add.s32 	%r27, %r10, -4;
	setp.lt.s32 	%p15, %r18, %r27;
	and.pred  	%p16, %p14, %p15;
	@%p16 bra 	$L__BB0_5;
	mul.wide.u32 	%rd121, %r10, %r22;
	cvt.u64.u32 	%rd122, %r18;
	add.s64 	%rd123, %rd121, %rd122;
	cvt.s64.s32 	%rd124, %r5;
	cvt.s64.s32 	%rd125, %r1;
	mad.lo.s64 	%rd126, %rd123, %rd124, %rd125;
	shl.b64 	%rd127, %rd126, 2;
	add.s64 	%rd128, %rd2, %rd127;
	ld.global.nc.f32 	%f52, [%rd128];
	add.s64 	%rd129, %rd1, %rd127;
	st.global.f32 	[%rd129], %f52;
	bra.uni 	$L__BB0_8;
$L__BB0_5:
	add.s32 	%r4, %r22, -4;
	add.s32 	%r28, %r4, %r8;
	setp.gt.s32 	%p17, %r28, 3;
	add.s32 	%r29, %r22, %r8;
	setp.lt.s32 	%p18, %r29, %r9;
	and.pred  	%p19, %p17, %p18;
	@%p19 bra 	$L__BB0_7;
	mul.wide.u32 	%rd112, %r10, %r22;
	cvt.u64.u32 	%rd113, %r18;
	add.s64 	%rd114, %rd112, %rd113;
	cvt.s64.s32 	%rd115, %r5;
	cvt.u64.u32 	%rd116, %r1;
	mad.lo.s64 	%rd117, %rd114, %rd115, %rd116;
	shl.b64 	%rd118, %rd117, 2;
	add.s64 	%rd119, %rd2, %rd118;
	ld.global.nc.f32 	%f51, [%rd119];
	add.s64 	%rd120, %rd1, %rd118;
	st.global.f32 	[%rd120], %f51;
	bra.uni 	$L__BB0_8;
$L__BB0_7:
	cvt.u64.u32 	%rd5, %r10;
	mul.wide.u32 	%rd6, %r10, %r22;
	cvt.u64.u32 	%rd7, %r18;
	add.s64 	%rd8, %rd6, %rd7;
	cvt.s64.s32 	%rd9, %r5;
	mul.lo.s64 	%rd10, %rd8, %rd9;
	cvt.u64.u32 	%rd11, %r1;
	add.s64 	%rd12, %rd10, %rd11;
	shl.b64 	%rd13, %rd12, 2;
	add.s64 	%rd14, %rd2, %rd13;
	ld.global.nc.f32 	%f1, [%rd14];
	add.s32 	%r30, %r1, -1;
	cvt.u64.u32 	%rd15, %r30;
	add.s64 	%rd16, %rd10, %rd15;
	shl.b64 	%rd17, %rd16, 2;
	add.s64 	%rd18, %rd2, %rd17;
	ld.global.nc.f32 	%f2, [%rd18];
	ld.global.nc.f32 	%f3, [%rd14+4];
	add.f32 	%f4, %f2, %f3;
	add.s32 	%r31, %r18, -1;
	cvt.u64.u32 	%rd19, %r31;
	add.s64 	%rd20, %rd6, %rd19;
	mad.lo.s64 	%rd21, %rd20, %rd9, %rd11;
	shl.b64 	%rd22, %rd21, 2;
	add.s64 	%rd23, %rd2, %rd22;
	ld.global.nc.f32 	%f5, [%rd23];
	add.f32 	%f6, %f4, %f5;
	add.s32 	%r32, %r18, 1;
	cvt.u64.u32 	%rd24, %r32;
	add.s64 	%rd25, %rd6, %rd24;
	mad.lo.s64 	%rd26, %rd25, %rd9, %rd11;
	shl.b64 	%rd27, %rd26, 2;
	add.s64 	%rd28, %rd2, %rd27;
	ld.global.nc.f32 	%f7, [%rd28];
	add.f32 	%f8, %f6, %f7;
	add.s32 	%r33, %r22, -1;
	cvt.s64.s32 	%rd29, %r33;
	mad.lo.s64 	%rd30, %rd29, %rd5, %rd7;
	mad.lo.s64 	%rd31, %rd30, %rd9, %rd11;
	shl.b64 	%rd32, %rd31, 2;
	add.s64 	%rd33, %rd2, %rd32;
	ld.global.nc.f32 	%f9, [%rd33];
	add.f32 	%f10, %f8, %f9;
	add.s32 	%r34, %r22, 1;
	mul.wide.u32 	%rd34, %r34, %r10;
	add.s64 	%rd35, %rd34, %rd7;
	mad.lo.s64 	%rd36, %rd35, %rd9, %rd11;
	shl.b64 	%rd37, %rd36, 2;
	add.s64 	%rd38, %rd2, %rd37;
	ld.global.nc.f32 	%f11, [%rd38];
	add.f32 	%f12, %f10, %f11;
	mul.f32 	%f13, %f12, 0f3DCCCCCD;
	fma.rn.f32 	%f14, %f1, 0f3F000000, %f13;
	add.s32 	%r35, %r1, -2;
	cvt.u64.u32 	%rd39, %r35;
	add.s64 	%rd40, %rd10, %rd39;
	shl.b64 	%rd41, %rd40, 2;
	add.s64 	%rd42, %rd2, %rd41;
	ld.global.nc.f32 	%f15, [%rd42];
	ld.global.nc.f32 	%f16, [%rd14+8];
	add.f32 	%f17, %f15, %f16;
	add.s32 	%r36, %r18, -2;
	cvt.u64.u32 	%rd43, %r36;
	add.s64 	%rd44, %rd6, %rd43;
	mad.lo.s64 	%rd45, %rd44, %rd9, %rd11;
	shl.b64 	%rd46, %rd45, 2;
	add.s64 	%rd47, %rd2, %rd46;
	ld.global.nc.f32 	%f18, [%rd47];
	add.f32 	%f19, %f17, %f18;
	add.s32 	%r37, %r18, 2;
	cvt.u64.u32 	%rd48, %r37;
	add.s64 	%rd49, %rd6, %rd48;
	mad.lo.s64 	%rd50, %rd49, %rd9, %rd11;
	shl.b64 	%rd51, %rd50, 2;
	add.s64 	%rd52, %rd2, %rd51;
	ld.global.nc.f32 	%f20, [%rd52];
	add.f32 	%f21, %f19, %f20;
	add.s32 	%r38, %r22, -2;
	cvt.s64.s32 	%rd53, %r38;
	mad.lo.s64 	%rd54, %rd53, %rd5, %rd7;
	mad.lo.s64 	%rd55, %rd54, %rd9, %rd11;
	shl.b64 	%rd56, %rd55, 2;
	add.s64 	%rd57, %rd2, %rd56;
	ld.global.nc.f32 	%f22, [%rd57];
	add.f32 	%f23, %f21, %f22;
	add.s32 	%r39, %r22, 2;
	mul.wide.u32 	%rd58, %r39, %r10;
	add.s64 	%rd59, %rd58, %rd7;
	mad.lo.s64 	%rd60, %rd59, %rd9, %rd11;
	shl.b64 	%rd61, %rd60, 2;
	add.s64 	%rd62, %rd2, %rd61;
	ld.global.nc.f32 	%f24, [%rd62];
	add.f32 	%f25, %f23, %f24;
	fma.rn.f32 	%f26, %f25, 0f3D4CCCCD, %f14;
	add.s32 	%r40, %r1, -3;
	cvt.u64.u32 	%rd63, %r40;
	add.s64 	%rd64, %rd10, %rd63;
	shl.b64 	%rd65, %rd64, 2;
	add.s64 	%rd66, %rd2, %rd65;
	ld.global.nc.f32 	%f27, [%rd66];
	ld.global.nc.f32 	%f28, [%rd14+12];
	add.f32 	%f29, %f27, %f28;
	add.s32 	%r41, %r18, -3;
	cvt.u64.u32 	%rd67, %r41;
	add.s64 	%rd68, %rd6, %rd67;
	mad.lo.s64 	%rd69, %rd68, %rd9, %rd11;
	shl.b64 	%rd70, %rd69, 2;
	add.s64 	%rd71, %rd2, %rd70;
	ld.global.nc.f32 	%f30, [%rd71];
	add.f32 	%f31, %f29, %f30;
	add.s32 	%r42, %r18, 3;
	cvt.u64.u32 	%rd72, %r42;
	add.s64 	%rd73, %rd6, %rd72;
	mad.lo.s64 	%rd74, %rd73, %rd9, %rd11;
	shl.b64 	%rd75, %rd74, 2;
	add.s64 	%rd76, %rd2, %rd75;
	ld.global.nc.f32 	%f32, [%rd76];
	add.f32 	%f33, %f31, %f32;
	add.s32 	%r43, %r22, -3;
	cvt.s64.s32 	%rd77, %r43;
	mad.lo.s64 	%rd78, %rd77, %rd5, %rd7;
	mad.lo.s64 	%rd79, %rd78, %rd9, %rd11;
	shl.b64 	%rd80, %rd79, 2;
	add.s64 	%rd81, %rd2, %rd80;
	ld.global.nc.f32 	%f34, [%rd81];
	add.f32 	%f35, %f33, %f34;
	add.s32 	%r44, %r22, 3;
	mul.wide.u32 	%rd82, %r44, %r10;
	add.s64 	%rd83, %rd82, %rd7;
	mad.lo.s64 	%rd84, %rd83, %rd9, %rd11;
	shl.b64 	%rd85, %rd84, 2;
	add.s64 	%rd86, %rd2, %rd85;
	ld.global.nc.f32 	%f36, [%rd86];
	add.f32 	%f37, %f35, %f36;
	fma.rn.f32 	%f38, %f37, 0f3CCCCCCD, %f26;
	add.s32 	%r45, %r1, -4;
	cvt.u64.u32 	%rd87, %r45;
	add.s64 	%rd88, %rd10, %rd87;
	shl.b64 	%rd89, %rd88, 2;
	add.s64 	%rd90, %rd2, %rd89;
	ld.global.nc.f32 	%f39, [%rd90];
	ld.global.nc.f32 	%f40, [%rd14+16];
	add.f32 	%f41, %f39, %f40;
	add.s32 	%r46, %r18, -4;
	cvt.u64.u32 	%rd91, %r46;
	add.s64 	%rd92, %rd6, %rd91;
	mad.lo.s64 	%rd93, %rd92, %rd9, %rd11;
	shl.b64 	%rd94, %rd93, 2;
	add.s64 	%rd95, %rd2, %rd94;
	ld.global.nc.f32 	%f42, [%rd95];
	add.f32 	%f43, %f41, %f42;
	add.s32 	%r47, %r18, 4;
	cvt.u64.u32 	%rd96, %r47;
	add.s64 	%rd97, %rd6, %rd96;
	mad.lo.s64 	%rd98, %rd97, %rd9, %rd11;
	shl.b64 	%rd99, %rd98, 2;
	add.s64 	%rd100, %rd2, %rd99;
	ld.global.nc.f32 	%f44, [%rd100];
	add.f32 	%f45, %f43, %f44;
	cvt.s64.s32 	%rd101, %r4;
	mad.lo.s64 	%rd102, %rd101, %rd5, %rd7;
	mad.lo.s64 	%rd103, %rd102, %rd9, %rd11;
	shl.b64 	%rd104, %rd103, 2;
	add.s64 	%rd105, %rd2, %rd104;
	ld.global.nc.f32 	%f46, [%rd105];
	add.f32 	%f47, %f45, %f46;
	add.s32 	%r48, %r22, 4;
	mul.wide.u32 	%rd106, %r48, %r10;
	add.s64 	%rd107, %rd106, %rd7;
	mad.lo.s64 	%rd108, %rd107, %rd9, %rd11;
	shl.b64 	%rd109, %rd108, 2;
	add.s64 	%rd110, %rd2, %rd109;
	ld.global.nc.f32 	%f48, [%rd110];
	add.f32 	%f49, %f47, %f48;
	fma.rn.f32 	%f50, %f49, 0f3C4CCCCD, %f38;
	add.s64 	%rd111, %rd1, %rd13;
	st.global.f32 	[%rd111], %f50;
$L__BB0_8:
	ret;

}
	// .globl	_Z17k_stage2_interiorPKfPfiii
.visible .entry _Z17k_stage2_interiorPKfPfiii(
	.param .u64 .ptr .align 1 _Z17k_stage2_interiorPKfPfiii_param_0,
	.param .u64 .ptr .align 1 _Z17k_stage2_interiorPKfPfiii_param_1,
	.param .u32 _Z17k_stage2_interiorPKfPfiii_param_2,
	.param .u32 _Z17k_stage2_interiorPKfPfiii_param_3,
	.param .u32 _Z17k_stage2_interiorPKfPfiii_param_4
)
{
	.reg .pred 	%p<16>;
	.reg .b32 	%r<43>;
	.reg .b32 	%f<52>;
	.reg .b64 	%rd<120>;

	ld.param.u64 	%rd3, [_Z17k_stage2_interiorPKfPfiii_param_0];
	ld.param.u64 	%rd4, [_Z17k_stage2_interiorPKfPfiii_param_1];
	ld.param.u32 	%r4, [_Z17k_stage2_interiorPKfPfiii_param_2];
	ld.param.u32 	%r7, [_Z17k_stage2_interiorPKfPfiii_param_3];
	ld.param.u32 	%r8, [_Z17k_stage2_interiorPKfPfiii_param_4];
	cvta.to.global.u64 	%rd1, %rd4;
	cvta.to.global.u64 	%rd2, %rd3;
	mov.u32 	%r9, %ctaid.x;
	mov.u32 	%r10, %ntid.x;
	mov.u32 	%r11, %tid.x;
	mad.lo.s32 	%r1, %r9, %r10, %r11;
	mov.u32 	%r12, %ctaid.y;
	mov.u32 	%r13, %ntid.y;
	mov.u32 	%r14, %tid.y;
	mad.lo.s32 	%r15, %r12, %r13, %r14;
	mov.u32 	%r16, %ctaid.z;
	mov.u32 	%r17, %ntid.z;
	mov.u32 	%r18, %tid.z;
	mad.lo.s32 	%r19, %r16, %r17, %r18;
	setp.ge.s32 	%p1, %r1, %r4;
	setp.ge.s32 	%p2, %r15, %r7;
	or.pred  	%p3, %p1, %p2;
	add.s32 	%r20, %r8, 8;
	setp.ge.s32 	%p4, %r19, %r20;
	or.pred  	%p5, %p3, %p4;
	@%p5 bra 	$L__BB1_5;
	setp.lt.u32 	%p6, %r19, 8;
	setp.ge.s32 	%p7, %r19, %r8;
	or.pred  	%p8, %p6, %p7;
	@%p8 bra 	$L__BB1_5;
	setp.gt.s32 	%p9, %r1, 3;
	add.s32 	%r21, %r4, -4;
	setp.lt.s32 	%p10, %r1, %r21;
	and.pred  	%p11, %p9, %p10;
	setp.gt.u32 	%p12, %r15, 3;
	and.pred  	%p13, %p12, %p11;
	add.s32 	%r22, %r7, -4;
	setp.lt.s32 	%p14, %r15, %r22;
	and.pred  	%p15, %p13, %p14;
	@%p15 bra 	$L__BB1_4;
	mul.wide.u32 	%rd111, %r7, %r19;
	cvt.u64.u32 	%rd112, %r15;
	add.s64 	%rd113, %rd111, %rd112;
	cvt.s64.s32 	%rd114, %r4;
	cvt.s64.s32 	%rd115, %r1;
	mad.lo.s64 	%rd116, %rd113, %rd114, %rd115;
	shl.b64 	%rd117, %rd116, 2;
	add.s64 	%rd118, %rd2, %rd117;
	ld.global.nc.f32 	%f51, [%rd118];
	add.s64 	%rd119, %rd1, %rd117;
	st.global.f32 	[%rd119], %f51;
	bra.uni 	$L__BB1_5;
$L__BB1_4:
	mul.wide.u32 	%rd5, %r7, %r19;
	cvt.u64.u32 	%rd6, %r15;
	add.s64 	%rd7, %rd5, %rd6;
	cvt.s64.s32 	%rd8, %r4;
	mul.lo.s64 	%rd9, %rd7, %rd8;
	cvt.u64.u32 	%rd10, %r1;
	add.s64 	%rd11, %rd9, %rd10;
	shl.b64 	%rd12, %rd11, 2;
	add.s64 	%rd13, %rd2, %rd12;
	ld.global.nc.f32 	%f1, [%rd13];
	add.s32 	%r23, %r1, -1;
	cvt.u64.u32 	%rd14, %r23;
	add.s64 	%rd15, %rd9, %rd14;
	shl.b64 	%rd16, %rd15, 2;
	add.s64 	%rd17, %rd2, %rd16;
	ld.global.nc.f32 	%f2, [%rd17];
	ld.global.nc.f32 	%f3, [%rd13+4];
	add.f32 	%f4, %f2, %f3;
	add.s32 	%r24, %r15, -1;
	cvt.u64.u32 	%rd18, %r24;
	add.s64 	%rd19, %rd5, %rd18;
	mad.lo.s64 	%rd20, %rd19, %rd8, %rd10;
	shl.b64 	%rd21, %rd20, 2;
	add.s64 	%rd22, %rd2, %rd21;
	ld.global.nc.f32 	%f5, [%rd22];
	add.f32 	%f6, %f4, %f5;
	add.s32 	%r25, %r15, 1;
	cvt.u64.u32 	%rd23, %r25;
	add.s64 	%rd24, %rd5, %rd23;
	mad.lo.s64 	%rd25, %rd24, %rd8, %rd10;
	shl.b64 	%rd26, %rd25, 2;
	add.s64 	%rd27, %rd2, %rd26;
	ld.global.nc.f32 	%f7, [%rd27];
	add.f32 	%f8, %f6, %f7;
	add.s32 	%r26, %r19, -1;
	mul.wide.u32 	%rd28, %r26, %r7;
	add.s64 	%rd29, %rd28, %rd6;
	mad.lo.s64 	%rd30, %rd29, %rd8, %rd10;
	shl.b64 	%rd31, %rd30, 2;
	add.s64 	%rd32, %rd2, %rd31;
	ld.global.nc.f32 	%f9, [%rd32];
	add.f32 	%f10, %f8, %f9;
	add.s32 	%r27, %r19, 1;
	mul.wide.u32 	%rd33, %r27, %r7;
	add.s64 	%rd34, %rd33, %rd6;
	mad.lo.s64 	%rd35, %rd34, %rd8, %rd10;
	shl.b64 	%rd36, %rd35, 2;
	add.s64 	%rd37, %rd2, %rd36;
	ld.global.nc.f32 	%f11, [%rd37];
	add.f32 	%f12, %f10, %f11;
	mul.f32 	%f13, %f12, 0f3DCCCCCD;
	fma.rn.f32 	%f14, %f1, 0f3F000000, %f13;
	add.s32 	%r28, %r1, -2;
	cvt.u64.u32 	%rd38, %r28;
	add.s64 	%rd39, %rd9, %rd38;
	shl.b64 	%rd40, %rd39, 2;
	add.s64 	%rd41, %rd2, %rd40;
	ld.global.nc.f32 	%f15, [%rd41];
	ld.global.nc.f32 	%f16, [%rd13+8];
	add.f32 	%f17, %f15, %f16;
	add.s32 	%r29, %r15, -2;
	cvt.u64.u32 	%rd42, %r29;
	add.s64 	%rd43, %rd5, %rd42;
	mad.lo.s64 	%rd44, %rd43, %rd8, %rd10;
	shl.b64 	%rd45, %rd44, 2;
	add.s64 	%rd46, %rd2, %rd45;
	ld.global.nc.f32 	%f18, [%rd46];
	add.f32 	%f19, %f17, %f18;
	add.s32 	%r30, %r15, 2;
	cvt.u64.u32 	%rd47, %r30;
	add.s64 	%rd48, %rd5, %rd47;
	mad.lo.s64 	%rd49, %rd48, %rd8, %rd10;
	shl.b64 	%rd50, %rd49, 2;
	add.s64 	%rd51, %rd2, %rd50;
	ld.global.nc.f32 	%f20, [%rd51];
	add.f32 	%f21, %f19, %f20;
	add.s32 	%r31, %r19, -2;
	mul.wide.u32 	%rd52, %r31, %r7;
	add.s64 	%rd53, %rd52, %rd6;
	mad.lo.s64 	%rd54, %rd53, %rd8, %rd10;
	shl.b64 	%rd55, %rd54, 2;
	add.s64 	%rd56, %rd2, %rd55;
	ld.global.nc.f32 	%f22, [%rd56];
	add.f32 	%f23, %f21, %f22;
	add.s32 	%r32, %r19, 2;
	mul.wide.u32 	%rd57, %r32, %r7;
	add.s64 	%rd58, %rd57, %rd6;
	mad.lo.s64 	%rd59, %rd58, %rd8, %rd10;
	shl.b64 	%rd60, %rd59, 2;
	add.s64 	%rd61, %rd2, %rd60;
	ld.global.nc.f32 	%f24, [%rd61];
	add.f32 	%f25, %f23, %f24;
	fma.rn.f32 	%f26, %f25, 0f3D4CCCCD, %f14;
	add.s32 	%r33, %r1, -3;
	cvt.u64.u32 	%rd62, %r33;
	add.s64 	%rd63, %rd9, %rd62;
	shl.b64 	%rd64, %rd63, 2;
	add.s64 	%rd65, %rd2, %rd64;
	ld.global.nc.f32 	%f27, [%rd65];
	ld.global.nc.f32 	%f28, [%rd13+12];
	add.f32 	%f29, %f27, %f28;
	add.s32 	%r34, %r15, -3;
	cvt.u64.u32 	%rd66, %r34;
	add.s64 	%rd67, %rd5, %rd66;
	mad.lo.s64 	%rd68, %rd67, %rd8, %rd10;
	shl.b64 	%rd69, %rd68, 2;
	add.s64 	%rd70, %rd2, %rd69;
	ld.global.nc.f32 	%f30, [%rd70];
	add.f32 	%f31, %f29, %f30;
	add.s32 	%r35, %r15, 3;
	cvt.u64.u32 	%rd71, %r35;
	add.s64 	%rd72, %rd5, %rd71;
	mad.lo.s64 	%rd73, %rd72, %rd8, %rd10;
	shl.b64 	%rd74, %rd73, 2;
	add.s64 	%rd75, %rd2, %rd74;
	ld.global.nc.f32 	%f32, [%rd75];
	add.f32 	%f33, %f31, %f32;
	add.s32 	%r36, %r19, -3;
	mul.wide.u32 	%rd76, %r36, %r7;
	add.s64 	%rd77, %rd76, %rd6;
	mad.lo.s64 	%rd78, %rd77, %rd8, %rd10;
	shl.b64 	%rd79, %rd78, 2;
	add.s64 	%rd80, %rd2, %rd79;
	ld.global.nc.f32 	%f34, [%rd80];
	add.f32 	%f35, %f33, %f34;
	add.s32 	%r37, %r19, 3;
	mul.wide.u32 	%rd81, %r37, %r7;
	add.s64 	%rd82, %rd81, %rd6;
	mad.lo.s64 	%rd83, %rd82, %rd8, %rd10;
	shl.b64 	%rd84, %rd83, 2;
	add.s64 	%rd85, %rd2, %rd84;
	ld.global.nc.f32 	%f36, [%rd85];
	add.f32 	%f37, %f35, %f36;
	fma.rn.f32 	%f38, %f37, 0f3CCCCCCD, %f26;
	add.s32 	%r38, %r1, -4;
	cvt.u64.u32 	%rd86, %r38;
	add.s64 	%rd87, %rd9, %rd86;
	shl.b64 	%rd88, %rd87, 2;
	add.s64 	%rd89, %rd2, %rd88;
	ld.global.nc.f32 	%f39, [%rd89];
	ld.global.nc.f32 	%f40, [%rd13+16];
	add.f32 	%f41, %f39, %f40;
	add.s32 	%r39, %r15, -4;
	cvt.u64.u32 	%rd90, %r39;
	add.s64 	%rd91, %rd5, %rd90;
	mad.lo.s64 	%rd92, %rd91, %rd8, %rd10;
	shl.b64 	%rd93, %rd92, 2;
	add.s64 	%rd94, %rd2, %rd93;
	ld.global.nc.f32 	%f42, [%rd94];
	add.f32 	%f43, %f41, %f42;
	add.s32 	%r40, %r15, 4;
	cvt.u64.u32 	%rd95, %r40;
	add.s64 	%rd96, %rd5, %rd95;
	mad.lo.s64 	%rd97, %rd96, %rd8, %rd10;
	shl.b64 	%rd98, %rd97, 2;
	add.s64 	%rd99, %rd2, %rd98;
	ld.global.nc.f32 	%f44, [%rd99];
	add.f32 	%f45, %f43, %f44;
	add.s32 	%r41, %r19, -4;
	mul.wide.u32 	%rd100, %r41, %r7;
	add.s64 	%rd101, %rd100, %rd6;
	mad.lo.s64 	%rd102, %rd101, %rd8, %rd10;
	shl.b64 	%rd103, %rd102, 2;
	add.s64 	%rd104, %rd2, %rd103;
	ld.global.nc.f32 	%f46, [%rd104];
	add.f32 	%f47, %f45, %f46;
	add.s32 	%r42, %r19, 4;
	mul.wide.u32 	%rd105, %r42, %r7;
	add.s64 	%rd106, %rd105, %rd6;
	mad.lo.s64 	%rd107, %rd106, %rd8, %rd10;
	shl.b64 	%rd108, %rd107, 2;
	add.s64 	%rd109, %rd2, %rd108;
	ld.global.nc.f32 	%f48, [%rd109];
	add.f32 	%f49, %f47, %f48;
	fma.rn.f32 	%f50, %f49, 0f3C4CCCCD, %f38;
	add.s64 	%rd110, %rd1, %rd12;
	st.global.f32 	[%rd110], %f50;
$L__BB1_5:
	ret;

}
	// .globl	_Z6k_packPKfiiiPfS1_
.visible .entry _Z6k_packPKfiiiPfS1_(
	.param .u64 .ptr .align 1 _Z6k_packPKfiiiPfS1__param_0,
	.param .u32 _Z6k_packPKfiiiPfS1__param_1,
	.param .u32 _Z6k_packPKfiiiPfS1__param_2,
	.param .u32 _Z6k_packPKfiiiPfS1__param_3,
	.param .u64 .ptr .align 1 _Z6k_packPKfiiiPfS1__param_4,
	.param .u64 .ptr .align 1 _Z6k_packPKfiiiPfS1__param_5
)
{
	.reg .pred 	%p<4>;
	.reg .b32 	%r<17>;
	.reg .b32 	%f<9>;
	.reg .b64 	%rd<69>;

	ld.param.u32 	%r3, [_Z6k_packPKfiiiPfS1__param_1];
	ld.param.u32 	%r6, [_Z6k_packPKfiiiPfS1__param_2];
	ld.param.u32 	%r5, [_Z6k_packPKfiiiPfS1__param_3];
	ld.param.u64 	%rd2, [_Z6k_packPKfiiiPfS1__param_4];
	mov.u32 	%r7, %ctaid.x;
	mov.u32 	%r8, %ntid.x;
	mov.u32 	%r9, %tid.x;
	mad.lo.s32 	%r1, %r7, %r8, %r9;
	mov.u32 	%r10, %ctaid.y;
	mov.u32 	%r11, %ntid.y;
	mov.u32 	%r12, %tid.y;
	mad.lo.s32 	%r13, %r10, %r11, %r12;
	setp.ge.s32 	%p1, %r1, %r3;
	setp.ge.s32 	%p2, %r13, %r6;
	or.pred  	%p3, %p1, %p2;
	@%p3 bra 	$L__BB2_2;
	ld.param.u64 	%rd68, [_Z6k_packPKfiiiPfS1__param_5];
	ld.param.u64 	%rd67, [_Z6k_packPKfiiiPfS1__param_0];
	cvta.to.global.u64 	%rd4, %rd67;
	cvta.to.global.u64 	%rd5, %rd2;
	cvta.to.global.u64 	%rd6, %rd68;
	cvt.s64.s32 	%rd7, %r1;
	cvt.s64.s32 	%rd8, %r3;
	cvt.u64.u32 	%rd9, %r13;
	cvt.u64.u32 	%rd10, %r6;
	mul.wide.u32 	%rd11, %r6, 4;
	add.s64 	%rd12, %rd11, %rd9;
	mad.lo.s64 	%rd13, %rd12, %rd8, %rd7;
	cvt.s64.s32 	%rd14, %r5;
	mad.lo.s64 	%rd15, %rd14, %rd10, %rd9;
	mad.lo.s64 	%rd16, %rd15, %rd8, %rd7;
	mad.lo.s64 	%rd17, %rd9, %rd8, %rd7;
	shl.b64 	%rd18, %rd13, 2;
	add.s64 	%rd19, %rd4, %rd18;
	ld.global.nc.f32 	%f1, [%rd19];
	shl.b64 	%rd20, %rd17, 2;
	add.s64 	%rd21, %rd5, %rd20;
	st.global.f32 	[%rd21], %f1;
	shl.b64 	%rd22, %rd16, 2;
	add.s64 	%rd23, %rd4, %rd22;
	ld.global.nc.f32 	%f2, [%rd23];
	add.s64 	%rd24, %rd6, %rd20;
	st.global.f32 	[%rd24], %f2;
	add.s32 	%r14, %r5, 1;
	add.s64 	%rd25, %rd12, %rd10;
	mad.lo.s64 	%rd26, %rd25, %rd8, %rd7;
	cvt.s64.s32 	%rd27, %r14;
	mad.lo.s64 	%rd28, %rd27, %rd10, %rd9;
	mad.lo.s64 	%rd29, %rd28, %rd8, %rd7;
	add.s64 	%rd30, %rd10, %rd9;
	mad.lo.s64 	%rd31, %rd30, %rd8, %rd7;
	shl.b64 	%rd32, %rd26, 2;
	add.s64 	%rd33, %rd4, %rd32;
	ld.global.nc.f32 	%f3, [%rd33];
	shl.b64 	%rd34, %rd31, 2;
	add.s64 	%rd35, %rd5, %rd34;
	st.global.f32 	[%rd35], %f3;
	shl.b64 	%rd36, %rd29, 2;
	add.s64 	%rd37, %rd4, %rd36;
	ld.global.nc.f32 	%f4, [%rd37];
	add.s64 	%rd38, %rd6, %rd34;
	st.global.f32 	[%rd38], %f4;
	add.s32 	%r15, %r5, 2;
	add.s64 	%rd39, %rd25, %rd10;
	mad.lo.s64 	%rd40, %rd39, %rd8, %rd7;
	cvt.s64.s32 	%rd41, %r15;
	mad.lo.s64 	%rd42, %rd41, %rd10, %rd9;
	mad.lo.s64 	%rd43, %rd42, %rd8, %rd7;
	sub.s64 	%rd44, %rd39, %rd11;
	mad.lo.s64 	%rd45, %rd44, %rd8, %rd7;
	shl.b64 	%rd46, %rd40, 2;
	add.s64 	%rd47, %rd4, %rd46;
	ld.global.nc.f32 	%f5, [%rd47];
	shl.b64 	%rd48, %rd45, 2;
	add.s64 	%rd49, %rd5, %rd48;
	st.global.f32 	[%rd49], %f5;
	shl.b64 	%rd50, %rd43, 2;
	add.s64 	%rd51, %rd4, %rd50;
	ld.global.nc.f32 	%f6, [%rd51];
	add.s64 	%rd52, %rd6, %rd48;
	st.global.f32 	[%rd52], %f6;
	add.s32 	%r16, %r5, 3;
	add.s64 	%rd53, %rd39, %rd10;
	mad.lo.s64 	%rd54, %rd53, %rd8, %rd7;
	cvt.s64.s32 	%rd55, %r16;
	mad.lo.s64 	%rd56, %rd55, %rd10, %rd9;
	mad.lo.s64 	%rd57, %rd56, %rd8, %rd7;
	sub.s64 	%rd58, %rd53, %rd11;
	mad.lo.s64 	%rd59, %rd58, %rd8, %rd7;
	shl.b64 	%rd60, %rd54, 2;
	add.s64 	%rd61, %rd4, %rd60;
	ld.global.nc.f32 	%f7, [%rd61];
	shl.b64 	%rd62, %rd59, 2;
	add.s64 	%rd63, %rd5, %rd62;
	st.global.f32 	[%rd63], %f7;
	shl.b64 	%rd64, %rd57, 2;
	add.s64 	%rd65, %rd4, %rd64;
	ld.global.nc.f32 	%f8, [%rd65];
	add.s64 	%rd66, %rd6, %rd62;
	st.global.f32 	[%rd66], %f8;
$L__BB2_2:
	ret;

}
	// .globl	_Z8k_unpackPfiiiPKfS1_
.visible .entry _Z8k_unpackPfiiiPKfS1_(
	.param .u64 .ptr .align 1 _Z8k_unpackPfiiiPKfS1__param_0,
	.param .u32 _Z8k_unpackPfiiiPKfS1__param_1,
	.param .u32 _Z8k_unpackPfiiiPKfS1__param_2,
	.param .u32 _Z8k_unpackPfiiiPKfS1__param_3,
	.param .u64 .ptr .align 1 _Z8k_unpackPfiiiPKfS1__param_4,
	.param .u64 .ptr .align 1 _Z8k_unpackPfiiiPKfS1__param_5
)
{
	.reg .pred 	%p<7>;
	.reg .b32 	%r<21>;
	.reg .b32 	%f<17>;
	.reg .b64 	%rd<108>;

	ld.param.u64 	%rd10, [_Z8k_unpackPfiiiPKfS1__param_0];
	ld.param.u32 	%r4, [_Z8k_unpackPfiiiPKfS1__param_1];
	ld.param.u32 	%r7, [_Z8k_unpackPfiiiPKfS1__param_2];
	ld.param.u32 	%r6, [_Z8k_unpackPfiiiPKfS1__param_3];
	ld.param.u64 	%rd8, [_Z8k_unpackPfiiiPKfS1__param_4];
	ld.param.u64 	%rd9, [_Z8k_unpackPfiiiPKfS1__param_5];
	cvta.to.global.u64 	%rd1, %rd9;
	cvta.to.global.u64 	%rd2, %rd10;
	cvta.to.global.u64 	%rd3, %rd8;
	mov.u32 	%r8, %ctaid.x;
	mov.u32 	%r9, %ntid.x;
	mov.u32 	%r10, %tid.x;
	mad.lo.s32 	%r1, %r8, %r9, %r10;
	mov.u32 	%r11, %ctaid.y;
	mov.u32 	%r12, %ntid.y;
	mov.u32 	%r13, %tid.y;
	mad.lo.s32 	%r14, %r11, %r12, %r13;
	setp.ge.s32 	%p1, %r1, %r4;
	setp.ge.s32 	%p2, %r14, %r7;
	or.pred  	%p3, %p1, %p2;
	@%p3 bra 	$L__BB3_7;
	add.s32 	%r3, %r6, 4;
	cvt.u64.u32 	%rd4, %r7;
	cvt.u64.u32 	%rd5, %r14;
	cvt.s64.s32 	%rd6, %r4;
	cvt.s64.s32 	%rd7, %r1;
	setp.ne.s64 	%p4, %rd9, 0;
	@%p4 bra 	$L__BB3_4;
	setp.eq.s64 	%p6, %rd8, 0;
	@%p6 bra 	$L__BB3_7;
	mad.lo.s64 	%rd89, %rd5, %rd6, %rd7;
	shl.b64 	%rd90, %rd89, 2;
	add.s64 	%rd91, %rd3, %rd90;
	ld.global.nc.f32 	%f13, [%rd91];
	add.s64 	%rd92, %rd2, %rd90;
	st.global.f32 	[%rd92], %f13;
	add.s64 	%rd93, %rd4, %rd5;
	mad.lo.s64 	%rd94, %rd93, %rd6, %rd7;
	shl.b64 	%rd95, %rd94, 2;
	add.s64 	%rd96, %rd3, %rd95;
	ld.global.nc.f32 	%f14, [%rd96];
	add.s64 	%rd97, %rd2, %rd95;
	st.global.f32 	[%rd97], %f14;
	add.s64 	%rd98, %rd93, %rd4;
	mad.lo.s64 	%rd99, %rd98, %rd6, %rd7;
	shl.b64 	%rd100, %rd99, 2;
	add.s64 	%rd101, %rd3, %rd100;
	ld.global.nc.f32 	%f15, [%rd101];
	add.s64 	%rd102, %rd2, %rd100;
	st.global.f32 	[%rd102], %f15;
	add.s64 	%rd103, %rd98, %rd4;
	mad.lo.s64 	%rd104, %rd103, %rd6, %rd7;
	shl.b64 	%rd105, %rd104, 2;
	add.s64 	%rd106, %rd3, %rd105;
	ld.global.nc.f32 	%f16, [%rd106];
	add.s64 	%rd107, %rd2, %rd105;
	st.global.f32 	[%rd107], %f16;
	bra.uni 	$L__BB3_7;
$L__BB3_4:
	setp.ne.s64 	%p5, %rd8, 0;
	@%p5 bra 	$L__BB3_6;
	mad.lo.s64 	%rd54, %rd5, %rd6, %rd7;
	shl.b64 	%rd55, %rd54, 2;
	add.s64 	%rd56, %rd1, %rd55;
	ld.global.nc.f32 	%f9, [%rd56];
	cvt.s64.s32 	%rd57, %r3;
	mad.lo.s64 	%rd58, %rd57, %rd4, %rd5;
	mad.lo.s64 	%rd59, %rd58, %rd6, %rd7;
	shl.b64 	%rd60, %rd59, 2;
	add.s64 	%rd61, %rd2, %rd60;
	st.global.f32 	[%rd61], %f9;
	add.s64 	%rd62, %rd4, %rd5;
	mad.lo.s64 	%rd63, %rd62, %rd6, %rd7;
	shl.b64 	%rd64, %rd63, 2;
	add.s64 	%rd65, %rd1, %rd64;
	ld.global.nc.f32 	%f10, [%rd65];
	add.s32 	%r18, %r6, 5;
	cvt.s64.s32 	%rd66, %r18;
	mad.lo.s64 	%rd67, %rd66, %rd4, %rd5;
	mad.lo.s64 	%rd68, %rd67, %rd6, %rd7;
	shl.b64 	%rd69, %rd68, 2;
	add.s64 	%rd70, %rd2, %rd69;
	st.global.f32 	[%rd70], %f10;
	add.s64 	%rd71, %rd62, %rd4;
	mad.lo.s64 	%rd72, %rd71, %rd6, %rd7;
	shl.b64 	%rd73, %rd72, 2;
	add.s64 	%rd74, %rd1, %rd73;
	ld.global.nc.f32 	%f11, [%rd74];
	add.s32 	%r19, %r6, 6;
	cvt.s64.s32 	%rd75, %r19;
	mad.lo.s64 	%rd76, %rd75, %rd4, %rd5;
	mad.lo.s64 	%rd77, %rd76, %rd6, %rd7;
	shl.b64 	%rd78, %rd77, 2;
	add.s64 	%rd79, %rd2, %rd78;
	st.global.f32 	[%rd79], %f11;
	add.s64 	%rd80, %rd71, %rd4;
	mad.lo.s64 	%rd81, %rd80, %rd6, %rd7;
	shl.b64 	%rd82, %rd81, 2;
	add.s64 	%rd83, %rd1, %rd82;
	ld.global.nc.f32 	%f12, [%rd83];
	add.s32 	%r20, %r6, 7;
	cvt.s64.s32 	%rd84, %r20;
	mad.lo.s64 	%rd85, %rd84, %rd4, %rd5;
	mad.lo.s64 	%rd86, %rd85, %rd6, %rd7;
	shl.b64 	%rd87, %rd86, 2;
	add.s64 	%rd88, %rd2, %rd87;
	st.global.f32 	[%rd88], %f12;
	bra.uni 	$L__BB3_7;
$L__BB3_6:
	mad.lo.s64 	%rd11, %rd5, %rd6, %rd7;
	shl.b64 	%rd12, %rd11, 2;
	add.s64 	%rd13, %rd3, %rd12;
	ld.global.nc.f32 	%f1, [%rd13];
	add.s64 	%rd14, %rd2, %rd12;
	st.global.f32 	[%rd14], %f1;
	add.s64 	%rd15, %rd1, %rd12;
	ld.global.nc.f32 	%f2, [%rd15];
	cvt.s64.s32 	%rd16, %r3;
	mad.lo.s64 	%rd17, %rd16, %rd4, %rd5;
	mad.lo.s64 	%rd18, %rd17, %rd6, %rd7;
	shl.b64 	%rd19, %rd18, 2;
	add.s64 	%rd20, %rd2, %rd19;
	st.global.f32 	[%rd20], %f2;
	add.s64 	%rd21, %rd4, %rd5;
	mad.lo.s64 	%rd22, %rd21, %rd6, %rd7;
	shl.b64 	%rd23, %rd22, 2;
	add.s64 	%rd24, %rd3, %rd23;
	ld.global.nc.f32 	%f3, [%rd24];
	add.s64 	%rd25, %rd2, %rd23;
	st.global.f32 	[%rd25], %f3;
	add.s64 	%rd26, %rd1, %rd23;
	ld.global.nc.f32 	%f4, [%rd26];
	add.s32 	%r15, %r6, 5;
	cvt.s64.s32 	%rd27, %r15;
	mad.lo.s64 	%rd28, %rd27, %rd4, %rd5;
	mad.lo.s64 	%rd29, %rd28, %rd6, %rd7;
	shl.b64 	%rd30, %rd29, 2;
	add.s64 	%rd31, %rd2, %rd30;
	st.global.f32 	[%rd31], %f4;
	add.s64 	%rd32, %rd21, %rd4;
	mad.lo.s64 	%rd33, %rd32, %rd6, %rd7;
	shl.b64 	%rd34, %rd33, 2;
	add.s64 	%rd35, %rd3, %rd34;
	ld.global.nc.f32 	%f5, [%rd35];
	add.s64 	%rd36, %rd2, %rd34;
	st.global.f32 	[%rd36], %f5;
	add.s64 	%rd37, %rd1, %rd34;
	ld.global.nc.f32 	%f6, [%rd37];
	add.s32 	%r16, %r6, 6;
	cvt.s64.s32 	%rd38, %r16;
	mad.lo.s64 	%rd39, %rd38, %rd4, %rd5;
	mad.lo.s64 	%rd40, %rd39, %rd6, %rd7;
	shl.b64 	%rd41, %rd40, 2;
	add.s64 	%rd42, %rd2, %rd41;
	st.global.f32 	[%rd42], %f6;
	add.s64 	%rd43, %rd32, %rd4;
	mad.lo.s64 	%rd44, %rd43, %rd6, %rd7;
	shl.b64 	%rd45, %rd44, 2;
	add.s64 	%rd46, %rd3, %rd45;
	ld.global.nc.f32 	%f7, [%rd46];
	add.s64 	%rd47, %rd2, %rd45;
	st.global.f32 	[%rd47], %f7;
	add.s64 	%rd48, %rd1, %rd45;
	ld.global.nc.f32 	%f8, [%rd48];
	add.s32 	%r17, %r6, 7;
	cvt.s64.s32 	%rd49, %r17;
	mad.lo.s64 	%rd50, %rd49, %rd4, %rd5;
	mad.lo.s64 	%rd51, %rd50, %rd6, %rd7;
	shl.b64 	%rd52, %rd51, 2;
	add.s64 	%rd53, %rd2, %rd52;
	st.global.f32 	[%rd53], %f8;
$L__BB3_7:
	ret;

}
	// .globl	_Z19k_scatter_from_fullPKfPfiiii
.visible .entry _Z19k_scatter_from_fullPKfPfiiii(
	.param .u64 .ptr .align 1 _Z19k_scatter_from_fullPKfPfiiii_param_0,
	.param .u64 .ptr .align 1 _Z19k_scatter_from_fullPKfPfiiii_param_1,
	.param .u32 _Z19k_scatter_from_fullPKfPfiiii_param_2,
	.param .u32 _Z19k_scatter_from_fullPKfPfiiii_param_3,
	.param .u32 _Z19k_scatter_from_fullPKfPfiiii_param_4,
	.param .u32 _Z19k_scatter_from_fullPKfPfiiii_param_5
)
{
	.reg .pred 	%p<6>;
	.reg .b32 	%r<21>;
	.reg .b32 	%f<2>;
	.reg .b64 	%rd<19>;

	ld.param.u64 	%rd1, [_Z19k_scatter_from_fullPKfPfiiii_param_0];
	ld.param.u64 	%rd2, [_Z19k_scatter_from_fullPKfPfiiii_param_1];
	ld.param.u32 	%r4, [_Z19k_scatter_from_fullPKfPfiiii_param_2];
	ld.param.u32 	%r7, [_Z19k_scatter_from_fullPKfPfiiii_param_3];
	ld.param.u32 	%r6, [_Z19k_scatter_from_fullPKfPfiiii_param_4];
	ld.param.u32 	%r8, [_Z19k_scatter_from_fullPKfPfiiii_param_5];
	mov.u32 	%r9, %ctaid.x;
	mov.u32 	%r10, %ntid.x;
	mov.u32 	%r11, %tid.x;
	mad.lo.s32 	%r1, %r9, %r10, %r11;
	mov.u32 	%r12, %ctaid.y;
	mov.u32 	%r13, %ntid.y;
	mov.u32 	%r14, %tid.y;
	mad.lo.s32 	%r15, %r12, %r13, %r14;
	mov.u32 	%r16, %ctaid.z;
	mov.u32 	%r17, %ntid.z;
	mov.u32 	%r18, %tid.z;
	mad.lo.s32 	%r3, %r16, %r17, %r18;
	setp.ge.s32 	%p1, %r1, %r4;
	setp.ge.s32 	%p2, %r15, %r7;
	or.pred  	%p3, %p1, %p2;
	setp.ge.s32 	%p4, %r3, %r8;
	or.pred  	%p5, %p3, %p4;
	@%p5 bra 	$L__BB4_2;
	cvta.to.global.u64 	%rd3, %rd1;
	cvta.to.global.u64 	%rd4, %rd2;
	add.s32 	%r19, %r3, 4;
	add.s32 	%r20, %r6, %r3;
	cvt.s64.s32 	%rd5, %r20;
	cvt.u64.u32 	%rd6, %r7;
	cvt.u64.u32 	%rd7, %r15;
	mad.lo.s64 	%rd8, %rd5, %rd6, %rd7;
	cvt.s64.s32 	%rd9, %r4;
	cvt.s64.s32 	%rd10, %r1;
	mad.lo.s64 	%rd11, %rd8, %rd9, %rd10;
	shl.b64 	%rd12, %rd11, 2;
	add.s64 	%rd13, %rd3, %rd12;
	ld.global.nc.f32 	%f1, [%rd13];
	mul.wide.u32 	%rd14, %r7, %r19;
	add.s64 	%rd15, %rd14, %rd7;
	mad.lo.s64 	%rd16, %rd15, %rd9, %rd10;
	shl.b64 	%rd17, %rd16, 2;
	add.s64 	%rd18, %rd4, %rd17;
	st.global.f32 	[%rd18], %f1;
$L__BB4_2:
	ret;

}
	// .globl	_Z16k_gather_to_fullPKfPfiiii
.visible .entry _Z16k_gather_to_fullPKfPfiiii(
	.param .u64 .ptr .align 1 _Z16k_gather_to_fullPKfPfiiii_param_0,
	.param .u64 .ptr .align 1 _Z16k_gather_to_fullPKfPfiiii_param_1,
	.param .u32 _Z16k_gather_to_fullPKfPfiiii_param_2,
	.param .u32 _Z16k_gather_to_fullPKfPfiiii_param_3,
	.param .u32 _Z16k_gather_to_fullPKfPfiiii_param_4,
	.param .u32 _Z16k_gather_to_fullPKfPfiiii_param_5
)
{
	.reg .pred 	%p<6>;
	.reg .b32 	%r<21>;
	.reg .b32 	%f<2>;
	.reg .b64 	%rd<19>;

	ld.param.u64 	%rd1, [_Z16k_gather_to_fullPKfPfiiii_param_0];
	ld.param.u64 	%rd2, [_Z16k_gather_to_fullPKfPfiiii_param_1];
	ld.param.u32 	%r4, [_Z16k_gather_to_fullPKfPfiiii_param_2];
	ld.param.u32 	%r7, [_Z16k_gather_to_fullPKfPfiiii_param_3];
	ld.param.u32 	%r6, [_Z16k_gather_to_fullPKfPfiiii_param_4];
	ld.param.u32 	%r8, [_Z16k_gather_to_fullPKfPfiiii_param_5];
	mov.u32 	%r9, %ctaid.x;
	mov.u32 	%r10, %ntid.x;
	mov.u32 	%r11, %tid.x;
	mad.lo.s32 	%r1, %r9, %r10, %r11;
	mov.u32 	%r12, %ctaid.y;
	mov.u32 	%r13, %ntid.y;
	mov.u32 	%r14, %tid.y;
	mad.lo.s32 	%r15, %r12, %r13, %r14;
	mov.u32 	%r16, %ctaid.z;
	mov.u32 	%r17, %ntid.z;
	mov.u32 	%r18, %tid.z;
	mad.lo.s32 	%r3, %r16, %r17, %r18;
	setp.ge.s32 	%p1, %r1, %r4;
	setp.ge.s32 	%p2, %r15, %r7;
	or.pred  	%p3, %p1, %p2;
	setp.ge.s32 	%p4, %r3, %r8;
	or.pred  	%p5, %p3, %p4;
	@%p5 bra 	$L__BB5_2;
	cvta.to.global.u64 	%rd3, %rd1;
	cvta.to.global.u64 	%rd4, %rd2;
	add.s32 	%r19, %r3, 4;
	add.s32 	%r20, %r6, %r3;
	cvt.u64.u32 	%rd5, %r7;
	mul.wide.u32 	%rd6, %r7, %r19;
	cvt.u64.u32 	%rd7, %r15;
	add.s64 	%rd8, %rd6, %rd7;
	cvt.s64.s32 	%rd9, %r4;
	cvt.s64.s32 	%rd10, %r1;
	mad.lo.s64 	%rd11, %rd8, %rd9, %rd10;
	shl.b64 	%rd12, %rd11, 2;
	add.s64 	%rd13, %rd3, %rd12;
	ld.global.nc.f32 	%f1, [%rd13];
	cvt.s64.s32 	%rd14, %r20;
	mad.lo.s64 	%rd15, %rd14, %rd5, %rd7;
	mad.lo.s64 	%rd16, %rd15, %rd9, %rd10;
	shl.b64 	%rd17, %rd16, 2;
	add.s64 	%rd18, %rd4, %rd17;
	st.global.f32 	[%rd18], %f1;
$L__BB5_2:
	ret;

}


// ===== COMPILED SASS (sm_100) =====

	.target	sm_100

	.elftype	@"ET_EXEC"


//--------------------- .note.nv.tkinfo           --------------------------
	.section	.note.nv.tkinfo,"",@"SHT_NOTE"
	.sectionflags	@"SHF_NOTE_NV_TKINFO"
	.tkinfo
        /*0018*/ 	.word	0x00000002
        /*0030*/ 	.string	""
        /*0030*/ 	.string	"ptxas"
        /*0030*/ 	.string	"Cuda compilation tools, release 13.0, V13.0.88"
        /*0030*/ 	.string	"Build cuda_13.0.r13.0/compiler.36424714_0"
        /*0030*/ 	.string	"-arch sm_100 -m 64 "



//--------------------- .note.nv.cuinfo           --------------------------
	.section	.note.nv.cuinfo,"",@"SHT_NOTE"
	.sectionflags	@"SHF_NOTE_NV_CUINFO"
        /*0018*/ 	.short	0x0002
        /*001a*/ 	.short	0x0064
        /*001c*/ 	.short	0x0082
	.zero		2


//--------------------- .nv.info                  --------------------------
	.section	.nv.info,"",@"SHT_CUDA_INFO"
	.align	4


	//----- nvinfo : EIATTR_REGCOUNT
	.align		4
        /*0000*/ 	.byte	0x04, 0x2f
        /*0002*/ 	.short	(.L_1 - .L_0)
	.align		4
.L_0:
        /*0004*/ 	.word	index@(_Z17k_stage1_boundaryPKfPfiiiii)
        /*0008*/ 	.word	0x00000020


	//----- nvinfo : EIATTR_FRAME_SIZE
	.align		4
.L_1:
        /*000c*/ 	.byte	0x04, 0x11
        /*000e*/ 	.short	(.L_3 - .L_2)
	.align		4
.L_2:
        /*0010*/ 	.word	index@(_Z17k_stage1_boundaryPKfPfiiiii)
        /*0014*/ 	.word	0x00000000


	//----- nvinfo : EIATTR_REGCOUNT
	.align		4
.L_3:
        /*0018*/ 	.byte	0x04, 0x2f
        /*001a*/ 	.short	(.L_5 - .L_4)
	.align		4
.L_4:
        /*001c*/ 	.word	index@(_Z17k_stage2_interiorPKfPfiii)
        /*0020*/ 	.word	0x00000020


	//----- nvinfo : EIATTR_FRAME_SIZE
	.align		4
.L_5:
        /*0024*/ 	.byte	0x04, 0x11
        /*0026*/ 	.short	(.L_7 - .L_6)
	.align		4
.L_6:
        /*0028*/ 	.word	index@(_Z17k_stage2_interiorPKfPfiii)
        /*002c*/ 	.word	0x00000000


	//----- nvinfo : EIATTR_REGCOUNT
	.align		4
.L_7:
        /*0030*/ 	.byte	0x04, 0x2f
        /*0032*/ 	.short	(.L_9 - .L_8)
	.align		4
.L_8:
        /*0034*/ 	.word	index@(_Z6k_packPKfiiiPfS1_)
        /*0038*/ 	.word	0x00000020


	//----- nvinfo : EIATTR_FRAME_SIZE
	.align		4
.L_9:
        /*003c*/ 	.byte	0x04, 0x11
        /*003e*/ 	.short	(.L_11 - .L_10)
	.align		4
.L_10:
        /*0040*/ 	.word	index@(_Z6k_packPKfiiiPfS1_)
        /*0044*/ 	.word	0x00000000


	//----- nvinfo : EIATTR_REGCOUNT
	.align		4
.L_11:
        /*0048*/ 	.byte	0x04, 0x2f
        /*004a*/ 	.short	(.L_13 - .L_12)
	.align		4
.L_12:
        /*004c*/ 	.word	index@(_Z8k_unpackPfiiiPKfS1_)
        /*0050*/ 	.word	0x00000020


	//----- nvinfo : EIATTR_FRAME_SIZE
	.align		4
.L_13:
        /*0054*/ 	.byte	0x04, 0x11
        /*0056*/ 	.short	(.L_15 - .L_14)
	.align		4
.L_14:
        /*0058*/ 	.word	index@(_Z8k_unpackPfiiiPKfS1_)
        /*005c*/ 	.word	0x00000000


	//----- nvinfo : EIATTR_REGCOUNT
	.align		4
.L_15:
        /*0060*/ 	.byte	0x04, 0x2f
        /*0062*/ 	.short	(.L_17 - .L_16)
	.align		4
.L_16:
        /*0064*/ 	.word	index@(_Z19k_scatter_from_fullPKfPfiiii)
        /*0068*/ 	.word	0x0000000c


	//----- nvinfo : EIATTR_FRAME_SIZE
	.align		4
.L_17:
        /*006c*/ 	.byte	0x04, 0x11
        /*006e*/ 	.short	(.L_19 - .L_18)
	.align		4
.L_18:
        /*0070*/ 	.word	index@(_Z19k_scatter_from_fullPKfPfiiii)
        /*0074*/ 	.word	0x00000000


	//----- nvinfo : EIATTR_REGCOUNT
	.align		4
.L_19:
        /*0078*/ 	.byte	0x04, 0x2f
        /*007a*/ 	.short	(.L_21 - .L_20)
	.align		4
.L_20:
        /*007c*/ 	.word	index@(_Z16k_gather_to_fullPKfPfiiii)
        /*0080*/ 	.word	0x0000000c


	//----- nvinfo : EIATTR_FRAME_SIZE
	.align		4
.L_21:
        /*0084*/ 	.byte	0x04, 0x11
        /*0086*/ 	.short	(.L_23 - .L_22)
	.align		4
.L_22:
        /*0088*/ 	.word	index@(_Z16k_gather_to_fullPKfPfiiii)
        /*008c*/ 	.word	0x00000000


	//----- nvinfo : EIATTR_MIN_STACK_SIZE
	.align		4
.L_23:
        /*0090*/ 	.byte	0x04, 0x12
        /*0092*/ 	.short	(.L_25 - .L_24)
	.align		4
.L_24:
        /*0094*/ 	.word	index@(_Z16k_gather_to_fullPKfPfiiii)
        /*0098*/ 	.word	0x00000000


	//----- nvinfo : EIATTR_MIN_STACK_SIZE
	.align		4
.L_25:
        /*009c*/ 	.byte	0x04, 0x12
        /*009e*/ 	.short	(.L_27 - .L_26)
	.align		4
.L_26:
        /*00a0*/ 	.word	index@(_Z19k_scatter_from_fullPKfPfiiii)
        /*00a4*/ 	.word	0x00000000


	//----- nvinfo : EIATTR_MIN_STACK_SIZE
	.align		4
.L_27:
        /*00a8*/ 	.byte	0x04, 0x12
        /*00aa*/ 	.short	(.L_29 - .L_28)
	.align		4
.L_28:
        /*00ac*/ 	.word	index@(_Z8k_unpackPfiiiPKfS1_)
        /*00b0*/ 	.word	0x00000000


	//----- nvinfo : EIATTR_MIN_STACK_SIZE
	.align		4
.L_29:
        /*00b4*/ 	.byte	0x04, 0x12
        /*00b6*/ 	.short	(.L_31 - .L_30)
	.align		4
.L_30:
        /*00b8*/ 	.word	index@(_Z6k_packPKfiiiPfS1_)
        /*00bc*/ 	.word	0x00000000


	//----- nvinfo : EIATTR_MIN_STACK_SIZE
	.align		4
.L_31:
        /*00c0*/ 	.byte	0x04, 0x12
        /*00c2*/ 	.short	(.L_33 - .L_32)
	.align		4
.L_32:
        /*00c4*/ 	.word	index@(_Z17k_stage2_interiorPKfPfiii)
        /*00c8*/ 	.word	0x00000000


	//----- nvinfo : EIATTR_MIN_STACK_SIZE
	.align		4
.L_33:
        /*00cc*/ 	.byte	0x04, 0x12
        /*00ce*/ 	.short	(.L_35 - .L_34)
	.align		4
.L_34:
        /*00d0*/ 	.word	index@(_Z17k_stage1_boundaryPKfPfiiiii)
        /*00d4*/ 	.word	0x00000000
.L_35:


//--------------------- .nv.compat                --------------------------
	.section	.nv.compat,"",@"SHT_CUDA_COMPAT_INFO"
	.align	4
        /*0000*/ 	.byte	0x02, 0x09, 0x00, 0x00, 0x02, 0x02, 0x01, 0x00, 0x02, 0x05, 0x05, 0x00, 0x03, 0x07, 0x01, 0x01
        /*0010*/ 	.byte	0x02, 0x03, 0x00, 0x00, 0x02, 0x06, 0x01, 0x00, 0x04, 0x0b, 0x08, 0x00, 0x09, 0x00, 0x00, 0x00
        /*0020*/ 	.byte	0x00, 0x00, 0x00, 0x00


//--------------------- .nv.info._Z16k_gather_to_fullPKfPfiiii --------------------------
	.section	.nv.info._Z16k_gather_to_fullPKfPfiiii,"",@"SHT_CUDA_INFO"
	.sectionflags	@""
	.align	4


	//----- nvinfo : EIATTR_CUDA_API_VERSION
	.align		4
        /*0000*/ 	.byte	0x04, 0x37
        /*0002*/ 	.short	(.L_37 - .L_36)
.L_36:
        /*0004*/ 	.word	0x00000082


	//----- nvinfo : EIATTR_KPARAM_INFO
	.align		4
.L_37:
        /*0008*/ 	.byte	0x04, 0x17
        /*000a*/ 	.short	(.L_39 - .L_38)
.L_38:
        /*000c*/ 	.word	0x00000000
        /*0010*/ 	.short	0x0005
        /*0012*/ 	.short	0x001c
        /*0014*/ 	.byte	0x00, 0xf0, 0x11, 0x00


	//----- nvinfo : EIATTR_KPARAM_INFO
	.align		4
.L_39:
        /*0018*/ 	.byte	0x04, 0x17
        /*001a*/ 	.short	(.L_41 - .L_40)
.L_40:
        /*001c*/ 	.word	0x00000000
        /*0020*/ 	.short	0x0004
        /*0022*/ 	.short	0x0018
        /*0024*/ 	.byte	0x00, 0xf0, 0x11, 0x00


	//----- nvinfo : EIATTR_KPARAM_INFO
	.align		4
.L_41:
        /*0028*/ 	.byte	0x04, 0x17
        /*002a*/ 	.short	(.L_43 - .L_42)
.L_42:
        /*002c*/ 	.word	0x00000000
        /*0030*/ 	.short	0x0003
        /*0032*/ 	.short	0x0014
        /*0034*/ 	.byte	0x00, 0xf0, 0x11, 0x00


	//----- nvinfo : EIATTR_KPARAM_INFO
	.align		4
.L_43:
        /*0038*/ 	.byte	0x04, 0x17
        /*003a*/ 	.short	(.L_45 - .L_44)
.L_44:
        /*003c*/ 	.word	0x00000000
        /*0040*/ 	.short	0x0002
        /*0042*/ 	.short	0x0010
        /*0044*/ 	.byte	0x00, 0xf0, 0x11, 0x00


	//----- nvinfo : EIATTR_KPARAM_INFO
	.align		4
.L_45:
        /*0048*/ 	.byte	0x04, 0x17
        /*004a*/ 	.short	(.L_47 - .L_46)
.L_46:
        /*004c*/ 	.word	0x00000000
        /*0050*/ 	.short	0x0001
        /*0052*/ 	.short	0x0008
        /*0054*/ 	.byte	0x00, 0xf5, 0x21, 0x00


	//----- nvinfo : EIATTR_KPARAM_INFO
	.align		4
.L_47:
        /*0058*/ 	.byte	0x04, 0x17
        /*005a*/ 	.short	(.L_49 - .L_48)
.L_48:
        /*005c*/ 	.word	0x00000000
        /*0060*/ 	.short	0x0000
        /*0062*/ 	.short	0x0000
        /*0064*/ 	.byte	0x00, 0xf5, 0x21, 0x00


	//----- nvinfo : EIATTR_SPARSE_MMA_MASK
	.align		4
.L_49:
        /*0068*/ 	.byte	0x03, 0x50
        /*006a*/ 	.short	0x0000


	//----- nvinfo : EIATTR_MAXREG_COUNT
	.align		4
        /*006c*/ 	.byte	0x03, 0x1b
        /*006e*/ 	.short	0x00ff


	//----- nvinfo : EIATTR_MERCURY_ISA_VERSION
	.align		4
        /*0070*/ 	.byte	0x03, 0x5f
        /*0072*/ 	.short	0x0101


	//----- nvinfo : EIATTR_VRC_CTA_INIT_COUNT
	.align		4
        /*0074*/ 	.byte	0x02, 0x4a
	.zero		1
	.zero		1


	//----- nvinfo : EIATTR_EXIT_INSTR_OFFSETS
	.align		4
        /*0078*/ 	.byte	0x04, 0x1c
        /*007a*/ 	.short	(.L_51 - .L_50)


	//   ....[0]....
.L_50:
        /*007c*/ 	.word	0x00000120


	//   ....[1]....
        /*0080*/ 	.word	0x000002e0


	//----- nvinfo : EIATTR_CBANK_PARAM_SIZE
	.align		4
.L_51:
        /*0084*/ 	.byte	0x03, 0x19
        /*0086*/ 	.short	0x0020


	//----- nvinfo : EIATTR_PARAM_CBANK
	.align		4
        /*0088*/ 	.byte	0x04, 0x0a
        /*008a*/ 	.short	(.L_53 - .L_52)
	.align		4
.L_52:
        /*008c*/ 	.word	index@(.nv.constant0._Z16k_gather_to_fullPKfPfiiii)
        /*0090*/ 	.short	0x0380
        /*0092*/ 	.short	0x0020


	//----- nvinfo : EIATTR_SW_WAR
	.align		4
.L_53:
        /*0094*/ 	.byte	0x04, 0x36
        /*0096*/ 	.short	(.L_55 - .L_54)
.L_54:
        /*0098*/ 	.word	0x00000008
.L_55:


//--------------------- .nv.info._Z19k_scatter_from_fullPKfPfiiii --------------------------
	.section	.nv.info._Z19k_scatter_from_fullPKfPfiiii,"",@"SHT_CUDA_INFO"
	.sectionflags	@""
	.align	4


	//----- nvinfo : EIATTR_CUDA_API_VERSION
	.align		4
        /*0000*/ 	.byte	0x04, 0x37
        /*0002*/ 	.short	(.L_57 - .L_56)
.L_56:
        /*0004*/ 	.word	0x00000082


	//----- nvinfo : EIATTR_KPARAM_INFO
	.align		4
.L_57:
        /*0008*/ 	.byte	0x04, 0x17
        /*000a*/ 	.short	(.L_59 - .L_58)
.L_58:
        /*000c*/ 	.word	0x00000000
        /*0010*/ 	.short	0x0005
        /*0012*/ 	.short	0x001c
        /*0014*/ 	.byte	0x00, 0xf0, 0x11, 0x00


	//----- nvinfo : EIATTR_KPARAM_INFO
	.align		4
.L_59:
        /*0018*/ 	.byte	0x04, 0x17
        /*001a*/ 	.short	(.L_61 - .L_60)
.L_60:
        /*001c*/ 	.word	0x00000000
        /*0020*/ 	.short	0x0004
        /*0022*/ 	.short	0x0018
        /*0024*/ 	.byte	0x00, 0xf0, 0x11, 0x00


	//----- nvinfo : EIATTR_KPARAM_INFO
	.align		4
.L_61:
        /*0028*/ 	.byte	0x04, 0x17
        /*002a*/ 	.short	(.L_63 - .L_62)
.L_62:
        /*002c*/ 	.word	0x00000000
        /*0030*/ 	.short	0x0003
        /*0032*/ 	.short	0x0014
        /*0034*/ 	.byte	0x00, 0xf0, 0x11, 0x00


	//----- nvinfo : EIATTR_KPARAM_INFO
	.align		4
.L_63:
        /*0038*/ 	.byte	0x04, 0x17
        /*003a*/ 	.short	(.L_65 - .L_64)
.L_64:
        /*003c*/ 	.word	0x00000000
        /*0040*/ 	.short	0x0002
        /*0042*/ 	.short	0x0010
        /*0044*/ 	.byte	0x00, 0xf0, 0x11, 0x00


	//----- nvinfo : EIATTR_KPARAM_INFO
	.align		4
.L_65:
        /*0048*/ 	.byte	0x04, 0x17
        /*004a*/ 	.short	(.L_67 - .L_66)
.L_66:
        /*004c*/ 	.word	0x00000000
        /*0050*/ 	.short	0x0001
        /*0052*/ 	.short	0x0008
        /*0054*/ 	.byte	0x00, 0xf5, 0x21, 0x00


	//----- nvinfo : EIATTR_KPARAM_INFO
	.align		4
.L_67:
        /*0058*/ 	.byte	0x04, 0x17
        /*005a*/ 	.short	(.L_69 - .L_68)
.L_68:
        /*005c*/ 	.word	0x00000000
        /*0060*/ 	.short	0x0000
        /*0062*/ 	.short	0x0000
        /*0064*/ 	.byte	0x00, 0xf5, 0x21, 0x00


	//----- nvinfo : EIATTR_SPARSE_MMA_MASK
	.align		4
.L_69:
        /*0068*/ 	.byte	0x03, 0x50
        /*006a*/ 	.short	0x0000


	//----- nvinfo : EIATTR_MAXREG_COUNT
	.align		4
        /*006c*/ 	.byte	0x03, 0x1b
        /*006e*/ 	.short	0x00ff


	//----- nvinfo : EIATTR_MERCURY_ISA_VERSION
	.align		4
        /*0070*/ 	.byte	0x03, 0x5f
        /*0072*/ 	.short	0x0101


	//----- nvinfo : EIATTR_VRC_CTA_INIT_COUNT
	.align		4
        /*0074*/ 	.byte	0x02, 0x4a
	.zero		1
	.zero		1


	//----- nvinfo : EIATTR_EXIT_INSTR_OFFSETS
	.align		4
        /*0078*/ 	.byte	0x04, 0x1c
        /*007a*/ 	.short	(.L_71 - .L_70)


	//   ....[0]....
.L_70:
        /*007c*/ 	.word	0x00000120


	//   ....[1]....
        /*0080*/ 	.word	0x000002e0


	//----- nvinfo : EIATTR_CBANK_PARAM_SIZE
	.align		4
.L_71:
        /*0084*/ 	.byte	0x03, 0x19
        /*0086*/ 	.short	0x0020


	//----- nvinfo : EIATTR_PARAM_CBANK
	.align		4
        /*0088*/ 	.byte	0x04, 0x0a
        /*008a*/ 	.short	(.L_73 - .L_72)
	.align		4
.L_72:
        /*008c*/ 	.word	index@(.nv.constant0._Z19k_scatter_from_fullPKfPfiiii)
        /*0090*/ 	.short	0x0380
        /*0092*/ 	.short	0x0020


	//----- nvinfo : EIATTR_SW_WAR
	.align		4
.L_73:
        /*0094*/ 	.byte	0x04, 0x36
        /*0096*/ 	.short	(.L_75 - .L_74)
.L_74:
        /*0098*/ 	.word	0x00000008
.L_75:


//--------------------- .nv.info._Z8k_unpackPfiiiPKfS1_ --------------------------
	.section	.nv.info._Z8k_unpackPfiiiPKfS1_,"",@"SHT_CUDA_INFO"
	.sectionflags	@""
	.align	4


	//----- nvinfo : EIATTR_CUDA_API_VERSION
	.align		4
        /*0000*/ 	.byte	0x04, 0x37
        /*0002*/ 	.short	(.L_77 - .L_76)
.L_76:
        /*0004*/ 	.word	0x00000082


	//----- nvinfo : EIATTR_KPARAM_INFO
	.align		4
.L_77:
        /*0008*/ 	.byte	0x04, 0x17
        /*000a*/ 	.short	(.L_79 - .L_78)
.L_78:
        /*000c*/ 	.word	0x00000000
        /*0010*/ 	.short	0x0005
        /*0012*/ 	.short	0x0020
        /*0014*/ 	.byte	0x00, 0xf5, 0x21, 0x00


	//----- nvinfo : EIATTR_KPARAM_INFO
	.align		4
.L_79:
        /*0018*/ 	.byte	0x04, 0x17
        /*001a*/ 	.short	(.L_81 - .L_80)
.L_80:
        /*001c*/ 	.word	0x00000000
        /*0020*/ 	.short	0x0004
        /*0022*/ 	.short	0x0018
        /*0024*/ 	.byte	0x00, 0xf5, 0x21, 0x00


	//----- nvinfo : EIATTR_KPARAM_INFO
	.align		4
.L_81:
        /*0028*/ 	.byte	0x04, 0x17
        /*002a*/ 	.short	(.L_83 - .L_82)
.L_82:
        /*002c*/ 	.word	0x00000000
        /*0030*/ 	.short	0x0003
        /*0032*/ 	.short	0x0010
        /*0034*/ 	.byte	0x00, 0xf0, 0x11, 0x00


	//----- nvinfo : EIATTR_KPARAM_INFO
	.align		4
.L_83:
        /*0038*/ 	.byte	0x04, 0x17
        /*003a*/ 	.short	(.L_85 - .L_84)
.L_84:
        /*003c*/ 	.word	0x00000000
        /*0040*/ 	.short	0x0002
        /*0042*/ 	.short	0x000c
        /*0044*/ 	.byte	0x00, 0xf0, 0x11, 0x00


	//----- nvinfo : EIATTR_KPARAM_INFO
	.align		4
.L_85:
        /*0048*/ 	.byte	0x04, 0x17
        /*004a*/ 	.short	(.L_87 - .L_86)
.L_86:
        /*004c*/ 	.word	0x00000000
        /*0050*/ 	.short	0x0001
        /*0052*/ 	.short	0x0008
        /*0054*/ 	.byte	0x00, 0xf0, 0x11, 0x00


	//----- nvinfo : EIATTR_KPARAM_INFO
	.align		4
.L_87:
        /*0058*/ 	.byte	0x04, 0x17
        /*005a*/ 	.short	(.L_89 - .L_88)
.L_88:
        /*005c*/ 	.word	0x00000000
        /*0060*/ 	.short	0x0000
        /*0062*/ 	.short	0x0000
        /*0064*/ 	.byte	0x00, 0xf5, 0x21, 0x00


	//----- nvinfo : EIATTR_SPARSE_MMA_MASK
	.align		4
.L_89:
        /*0068*/ 	.byte	0x03, 0x50
        /*006a*/ 	.short	0x0000


	//----- nvinfo : EIATTR_MAXREG_COUNT
	.align		4
        /*006c*/ 	.byte	0x03, 0x1b
        /*006e*/ 	.short	0x00ff


	//----- nvinfo : EIATTR_MERCURY_ISA_VERSION
	.align		4
        /*0070*/ 	.byte	0x03, 0x5f
        /*0072*/ 	.short	0x0101


	//----- nvinfo : EIATTR_VRC_CTA_INIT_COUNT
	.align		4
        /*0074*/ 	.byte	0x02, 0x4a
	.zero		1
	.zero		1


	//----- nvinfo : EIATTR_EXIT_INSTR_OFFSETS
	.align		4
        /*0078*/ 	.byte	0x04, 0x1c
        /*007a*/ 	.short	(.L_91 - .L_90)


	//   ....[0]....
.L_90:
        /*007c*/ 	.word	0x000000c0


	//   ....[1]....
        /*0080*/ 	.word	0x00000170


	//   ....[2]....
        /*0084*/ 	.word	0x000004d0


	//   ....[3]....
        /*0088*/ 	.word	0x00000a70


	//   ....[4]....
        /*008c*/ 	.word	0x00001190


	//----- nvinfo : EIATTR_CBANK_PARAM_SIZE
	.align		4
.L_91:
        /*0090*/ 	.byte	0x03, 0x19
        /*0092*/ 	.short	0x0028


	//----- nvinfo : EIATTR_PARAM_CBANK
	.align		4
        /*0094*/ 	.byte	0x04, 0x0a
        /*0096*/ 	.short	(.L_93 - .L_92)
	.align		4
.L_92:
        /*0098*/ 	.word	index@(.nv.constant0._Z8k_unpackPfiiiPKfS1_)
        /*009c*/ 	.short	0x0380
        /*009e*/ 	.short	0x0028


	//----- nvinfo : EIATTR_SW_WAR
	.align		4
.L_93:
        /*00a0*/ 	.byte	0x04, 0x36
        /*00a2*/ 	.short	(.L_95 - .L_94)
.L_94:
        /*00a4*/ 	.word	0x00000008
.L_95:


//--------------------- .nv.info._Z6k_packPKfiiiPfS1_ --------------------------
	.section	.nv.info._Z6k_packPKfiiiPfS1_,"",@"SHT_CUDA_INFO"
	.sectionflags	@""
	.align	4


	//----- nvinfo : EIATTR_CUDA_API_VERSION
	.align		4
        /*0000*/ 	.byte	0x04, 0x37
        /*0002*/ 	.short	(.L_97 - .L_96)
.L_96:
        /*0004*/ 	.word	0x00000082


	//----- nvinfo : EIATTR_KPARAM_INFO
	.align		4
.L_97:
        /*0008*/ 	.byte	0x04, 0x17
        /*000a*/ 	.short	(.L_99 - .L_98)
.L_98:
        /*000c*/ 	.word	0x00000000
        /*0010*/ 	.short	0x0005
        /*0012*/ 	.short	0x0020
        /*0014*/ 	.byte	0x00, 0xf5, 0x21, 0x00


	//----- nvinfo : EIATTR_KPARAM_INFO
	.align		4
.L_99:
        /*0018*/ 	.byte	0x04, 0x17
        /*001a*/ 	.short	(.L_101 - .L_100)
.L_100:
        /*001c*/ 	.word	0x00000000
        /*0020*/ 	.short	0x0004
        /*0022*/ 	.short	0x0018
        /*0024*/ 	.byte	0x00, 0xf5, 0x21, 0x00


	//----- nvinfo : EIATTR_KPARAM_INFO
	.align		4
.L_101:
        /*0028*/ 	.byte	0x04, 0x17
        /*002a*/ 	.short	(.L_103 - .L_102)
.L_102:
        /*002c*/ 	.word	0x00000000
        /*0030*/ 	.short	0x0003
        /*0032*/ 	.short	0x0010
        /*0034*/ 	.byte	0x00, 0xf0, 0x11, 0x00


	//----- nvinfo : EIATTR_KPARAM_INFO
	.align		4
.L_103:
        /*0038*/ 	.byte	0x04, 0x17
        /*003a*/ 	.short	(.L_105 - .L_104)
.L_104:
        /*003c*/ 	.word	0x00000000
        /*0040*/ 	.short	0x0002
        /*0042*/ 	.short	0x000c
        /*0044*/ 	.byte	0x00, 0xf0, 0x11, 0x00


	//----- nvinfo : EIATTR_KPARAM_INFO
	.align		4
.L_105:
        /*0048*/ 	.byte	0x04, 0x17
        /*004a*/ 	.short	(.L_107 - .L_106)
.L_106:
        /*004c*/ 	.word	0x00000000
        /*0050*/ 	.short	0x0001
        /*0052*/ 	.short	0x0008
        /*0054*/ 	.byte	0x00, 0xf0, 0x11, 0x00


	//----- nvinfo : EIATTR_KPARAM_INFO
	.align		4
.L_107:
        /*0058*/ 	.byte	0x04, 0x17
        /*005a*/ 	.short	(.L_109 - .L_108)
.L_108:
        /*005c*/ 	.word	0x00000000
        /*0060*/ 	.short	0x0000
        /*0062*/ 	.short	0x0000
        /*0064*/ 	.byte	0x00, 0xf5, 0x21, 0x00


	//----- nvinfo : EIATTR_SPARSE_MMA_MASK
	.align		4
.L_109:
        /*0068*/ 	.byte	0x03, 0x50
        /*006a*/ 	.short	0x0000


	//----- nvinfo : EIATTR_MAXREG_COUNT
	.align		4
        /*006c*/ 	.byte	0x03, 0x1b
        /*006e*/ 	.short	0x00ff


	//----- nvinfo : EIATTR_MERCURY_ISA_VERSION
	.align		4
        /*0070*/ 	.byte	0x03, 0x5f
        /*0072*/ 	.short	0x0101


	//----- nvinfo : EIATTR_VRC_CTA_INIT_COUNT
	.align		4
        /*0074*/ 	.byte	0x02, 0x4a
	.zero		1
	.zero		1


	//----- nvinfo : EIATTR_EXIT_INSTR_OFFSETS
	.align		4
        /*0078*/ 	.byte	0x04, 0x1c
        /*007a*/ 	.short	(.L_111 - .L_110)


	//   ....[0]....
.L_110:
        /*007c*/ 	.word	0x000000c0


	//   ....[1]....
        /*0080*/ 	.word	0x000009d0


	//----- nvinfo : EIATTR_CBANK_PARAM_SIZE
	.align		4
.L_111:
        /*0084*/ 	.byte	0x03, 0x19
        /*0086*/ 	.short	0x0028


	//----- nvinfo : EIATTR_PARAM_CBANK
	.align		4
        /*0088*/ 	.byte	0x04, 0x0a
        /*008a*/ 	.short	(.L_113 - .L_112)
	.align		4
.L_112:
        /*008c*/ 	.word	index@(.nv.constant0._Z6k_packPKfiiiPfS1_)
        /*0090*/ 	.short	0x0380
        /*0092*/ 	.short	0x0028


	//----- nvinfo : EIATTR_SW_WAR
	.align		4
.L_113:
        /*0094*/ 	.byte	0x04, 0x36
        /*0096*/ 	.short	(.L_115 - .L_114)
.L_114:
        /*0098*/ 	.word	0x00000008
.L_115:


//--------------------- .nv.info._Z17k_stage2_interiorPKfPfiii --------------------------
	.section	.nv.info._Z17k_stage2_interiorPKfPfiii,"",@"SHT_CUDA_INFO"
	.sectionflags	@""
	.align	4


	//----- nvinfo : EIATTR_CUDA_API_VERSION
	.align		4
        /*0000*/ 	.byte	0x04, 0x37
        /*0002*/ 	.short	(.L_117 - .L_116)
.L_116:
        /*0004*/ 	.word	0x00000082


	//----- nvinfo : EIATTR_KPARAM_INFO
	.align		4
.L_117:
        /*0008*/ 	.byte	0x04, 0x17
        /*000a*/ 	.short	(.L_119 - .L_118)
.L_118:
        /*000c*/ 	.word	0x00000000
        /*0010*/ 	.short	0x0004
        /*0012*/ 	.short	0x0018
        /*0014*/ 	.byte	0x00, 0xf0, 0x11, 0x00


	//----- nvinfo : EIATTR_KPARAM_INFO
	.align		4
.L_119:
        /*0018*/ 	.byte	0x04, 0x17
        /*001a*/ 	.short	(.L_121 - .L_120)
.L_120:
        /*001c*/ 	.word	0x00000000
        /*0020*/ 	.short	0x0003
        /*0022*/ 	.short	0x0014
        /*0024*/ 	.byte	0x00, 0xf0, 0x11, 0x00


	//----- nvinfo : EIATTR_KPARAM_INFO
	.align		4
.L_121:
        /*0028*/ 	.byte	0x04, 0x17
        /*002a*/ 	.short	(.L_123 - .L_122)
.L_122:
        /*002c*/ 	.word	0x00000000
        /*0030*/ 	.short	0x0002
        /*0032*/ 	.short	0x0010
        /*0034*/ 	.byte	0x00, 0xf0, 0x11, 0x00


	//----- nvinfo : EIATTR_KPARAM_INFO
	.align		4
.L_123:
        /*0038*/ 	.byte	0x04, 0x17
        /*003a*/ 	.short	(.L_125 - .L_124)
.L_124:
        /*003c*/ 	.word	0x00000000
        /*0040*/ 	.short	0x0001
        /*0042*/ 	.short	0x0008
        /*0044*/ 	.byte	0x00, 0xf5, 0x21, 0x00


	//----- nvinfo : EIATTR_KPARAM_INFO
	.align		4
.L_125:
        /*0048*/ 	.byte	0x04, 0x17
        /*004a*/ 	.short	(.L_127 - .L_126)
.L_126:
        /*004c*/ 	.word	0x00000000
        /*0050*/ 	.short	0x0000
        /*0052*/ 	.short	0x0000
        /*0054*/ 	.byte	0x00, 0xf5, 0x21, 0x00


	//----- nvinfo : EIATTR_SPARSE_MMA_MASK
	.align		4
.L_127:
        /*0058*/ 	.byte	0x03, 0x50
        /*005a*/ 	.short	0x0000


	//----- nvinfo : EIATTR_MAXREG_COUNT
	.align		4
        /*005c*/ 	.byte	0x03, 0x1b
        /*005e*/ 	.short	0x00ff


	//----- nvinfo : EIATTR_MERCURY_ISA_VERSION
	.align		4
        /*0060*/ 	.byte	0x03, 0x5f
        /*0062*/ 	.short	0x0101


	//----- nvinfo : EIATTR_VRC_CTA_INIT_COUNT
	.align		4
        /*0064*/ 	.byte	0x02, 0x4a
	.zero		1
	.zero		1


	//----- nvinfo : EIATTR_EXIT_INSTR_OFFSETS
	.align		4
        /*0068*/ 	.byte	0x04, 0x1c
        /*006a*/ 	.short	(.L_129 - .L_128)


	//   ....[0]....
.L_128:
        /*006c*/ 	.word	0x00000130


	//   ....[1]....
        /*0070*/ 	.word	0x00000160


	//   ....[2]....
        /*0074*/ 	.word	0x00000300


	//   ....[3]....
        /*0078*/ 	.word	0x00001130


	//----- nvinfo : EIATTR_CRS_STACK_SIZE
	.align		4
.L_129:
        /*007c*/ 	.byte	0x04, 0x1e
        /*007e*/ 	.short	(.L_131 - .L_130)
.L_130:
        /*0080*/ 	.word	0x00000000


	//----- nvinfo : EIATTR_CBANK_PARAM_SIZE
	.align		4
.L_131:
        /*0084*/ 	.byte	0x03, 0x19
        /*0086*/ 	.short	0x001c


	//----- nvinfo : EIATTR_PARAM_CBANK
	.align		4
        /*0088*/ 	.byte	0x04, 0x0a
        /*008a*/ 	.short	(.L_133 - .L_132)
	.align		4
.L_132:
        /*008c*/ 	.word	index@(.nv.constant0._Z17k_stage2_interiorPKfPfiii)
        /*0090*/ 	.short	0x0380
        /*0092*/ 	.short	0x001c


	//----- nvinfo : EIATTR_SW_WAR
	.align		4
.L_133:
        /*0094*/ 	.byte	0x04, 0x36
        /*0096*/ 	.short	(.L_135 - .L_134)
.L_134:
        /*0098*/ 	.word	0x00000008
.L_135:


//--------------------- .nv.info._Z17k_stage1_boundaryPKfPfiiiii --------------------------
	.section	.nv.info._Z17k_stage1_boundaryPKfPfiiiii,"",@"SHT_CUDA_INFO"
	.sectionflags	@""
	.align	4


	//----- nvinfo : EIATTR_CUDA_API_VERSION
	.align		4
        /*0000*/ 	.byte	0x04, 0x37
        /*0002*/ 	.short	(.L_137 - .L_136)
.L_136:
        /*0004*/ 	.word	0x00000082


	//----- nvinfo : EIATTR_KPARAM_INFO
	.align		4
.L_137:
        /*0008*/ 	.byte	0x04, 0x17
        /*000a*/ 	.short	(.L_139 - .L_138)
.L_138:
        /*000c*/ 	.word	0x00000000
        /*0010*/ 	.short	0x0006
        /*0012*/ 	.short	0x0020
        /*0014*/ 	.byte	0x00, 0xf0, 0x11, 0x00


	//----- nvinfo : EIATTR_KPARAM_INFO
	.align		4
.L_139:
        /*0018*/ 	.byte	0x04, 0x17
        /*001a*/ 	.short	(.L_141 - .L_140)
.L_140:
        /*001c*/ 	.word	0x00000000
        /*0020*/ 	.short	0x0005
        /*0022*/ 	.short	0x001c
        /*0024*/ 	.byte	0x00, 0xf0, 0x11, 0x00


	//----- nvinfo : EIATTR_KPARAM_INFO
	.align		4
.L_141:
        /*0028*/ 	.byte	0x04, 0x17
        /*002a*/ 	.short	(.L_143 - .L_142)
.L_142:
        /*002c*/ 	.word	0x00000000
        /*0030*/ 	.short	0x0004
        /*0032*/ 	.short	0x0018
        /*0034*/ 	.byte	0x00, 0xf0, 0x11, 0x00


	//----- nvinfo : EIATTR_KPARAM_INFO
	.align		4
.L_143:
        /*0038*/ 	.byte	0x04, 0x17
        /*003a*/ 	.short	(.L_145 - .L_144)
.L_144:
        /*003c*/ 	.word	0x00000000
        /*0040*/ 	.short	0x0003
        /*0042*/ 	.short	0x0014
        /*0044*/ 	.byte	0x00, 0xf0, 0x11, 0x00


	//----- nvinfo : EIATTR_KPARAM_INFO
	.align		4
.L_145:
        /*0048*/ 	.byte	0x04, 0x17
        /*004a*/ 	.short	(.L_147 - .L_146)
.L_146:
        /*004c*/ 	.word	0x00000000
        /*0050*/ 	.short	0x0002
        /*0052*/ 	.short	0x0010
        /*0054*/ 	.byte	0x00, 0xf0, 0x11, 0x00


	//----- nvinfo : EIATTR_KPARAM_INFO
	.align		4
.L_147:
        /*0058*/ 	.byte	0x04, 0x17
        /*005a*/ 	.short	(.L_149 - .L_148)
.L_148:
        /*005c*/ 	.word	0x00000000
        /*0060*/ 	.short	0x0001
        /*0062*/ 	.short	0x0008
        /*0064*/ 	.byte	0x00, 0xf5, 0x21, 0x00


	//----- nvinfo : EIATTR_KPARAM_INFO
	.align		4
.L_149:
        /*0068*/ 	.byte	0x04, 0x17
        /*006a*/ 	.short	(.L_151 - .L_150)
.L_150:
        /*006c*/ 	.word	0x00000000
        /*0070*/ 	.short	0x0000
        /*0072*/ 	.short	0x0000
        /*0074*/ 	.byte	0x00, 0xf5, 0x21, 0x00


	//----- nvinfo : EIATTR_SPARSE_MMA_MASK
	.align		4
.L_151:
        /*0078*/ 	.byte	0x03, 0x50
        /*007a*/ 	.short	0x0000


	//----- nvinfo : EIATTR_MAXREG_COUNT
	.align		4
        /*007c*/ 	.byte	0x03, 0x1b
        /*007e*/ 	.short	0x00ff


	//----- nvinfo : EIATTR_MERCURY_ISA_VERSION
	.align		4
        /*0080*/ 	.byte	0x03, 0x5f
        /*0082*/ 	.short	0x0101


	//----- nvinfo : EIATTR_VRC_CTA_INIT_COUNT
	.align		4
        /*0084*/ 	.byte	0x02, 0x4a
	.zero		1
	.zero		1


	//----- nvinfo : EIATTR_EXIT_INSTR_OFFSETS
	.align		4
        /*0088*/ 	.byte	0x04, 0x1c
        /*008a*/ 	.short	(.L_153 - .L_152)


	//   ....[0]....
.L_152:
        /*008c*/ 	.word	0x00000130


	//   ....[1]....
        /*0090*/ 	.word	0x000001b0


	//   ....[2]....
        /*0094*/ 	.word	0x00000360


	//   ....[3]....
        /*0098*/ 	.word	0x00000510


	//   ....[4]....
        /*009c*/ 	.word	0x000013f0


	//----- nvinfo : EIATTR_CRS_STACK_SIZE
	.align		4
.L_153:
        /*00a0*/ 	.byte	0x04, 0x1e
        /*00a2*/ 	.short	(.L_155 - .L_154)
.L_154:
        /*00a4*/ 	.word	0x00000000


	//----- nvinfo : EIATTR_CBANK_PARAM_SIZE
	.align		4
.L_155:
        /*00a8*/ 	.byte	0x03, 0x19
        /*00aa*/ 	.short	0x0024


	//----- nvinfo : EIATTR_PARAM_CBANK
	.align		4
        /*00ac*/ 	.byte	0x04, 0x0a
        /*00ae*/ 	.short	(.L_157 - .L_156)
	.align		4
.L_156:
        /*00b0*/ 	.word	index@(.nv.constant0._Z17k_stage1_boundaryPKfPfiiiii)
        /*00b4*/ 	.short	0x0380
        /*00b6*/ 	.short	0x0024


	//----- nvinfo : EIATTR_SW_WAR
	.align		4
.L_157:
        /*00b8*/ 	.byte	0x04, 0x36
        /*00ba*/ 	.short	(.L_159 - .L_158)
.L_158:
        /*00bc*/ 	.word	0x00000008
.L_159:


//--------------------- .nv.callgraph             --------------------------
	.section	.nv.callgraph,"",@"SHT_CUDA_CALLGRAPH"
	.align	4
	.sectionentsize	8
	.align		4
        /*0000*/ 	.word	0x00000000
	.align		4
        /*0004*/ 	.word	0xffffffff
	.align		4
        /*0008*/ 	.word	0x00000000
	.align		4
        /*000c*/ 	.word	0xfffffffe
	.align		4
        /*0010*/ 	.word	0x00000000
	.align		4
        /*0014*/ 	.word	0xfffffffd
	.align		4
        /*0018*/ 	.word	0x00000000
	.align		4
        /*001c*/ 	.word	0xfffffffc


//--------------------- .text._Z16k_gather_to_fullPKfPfiiii --------------------------
	.section	.text._Z16k_gather_to_fullPKfPfiiii,"ax",@progbits
	.align	128
        .global         _Z16k_gather_to_fullPKfPfiiii
        .type           _Z16k_gather_to_fullPKfPfiiii,@function
        .size           _Z16k_gather_to_fullPKfPfiiii,(.L_x_13 - _Z16k_gather_to_fullPKfPfiiii)
        .other          _Z16k_gather_to_fullPKfPfiiii,@"STO_CUDA_ENTRY STV_DEFAULT"
_Z16k_gather_to_fullPKfPfiiii:
.text._Z16k_gather_to_fullPKfPfiiii:
[----:B------:R-:W-:Y:S01]  /*0000*/  LDC R1, c[0x0][0x37c] ;  /* 0x0000df00ff017b82 */ /* 0x000fe20000000800 */
[----:B------:R-:W0:Y:S07]  /*0010*/  S2R R5, SR_TID.Y ;  /* 0x0000000000057919 */ /* 0x000e2e0000002200 */
[----:B------:R-:W1:Y:S01]  /*0020*/  LDC R2, c[0x0][0x360] ;  /* 0x0000d800ff027b82 */ /* 0x000e620000000800 */
[----:B------:R-:W2:Y:S01]  /*0030*/  LDCU.64 UR8, c[0x0][0x390] ;  /* 0x00007200ff0877ac */ /* 0x000ea20008000a00 */
[----:B------:R-:W1:Y:S01]  /*0040*/  S2R R3, SR_TID.X ;  /* 0x0000000000037919 */ /* 0x000e620000002100 */
[----:B------:R-:W3:Y:S01]  /*0050*/  LDCU UR7, c[0x0][0x39c] ;  /* 0x00007380ff0777ac */ /* 0x000ee20008000800 */
[----:B------:R-:W4:Y:S04]  /*0060*/  S2R R7, SR_TID.Z ;  /* 0x0000000000077919 */ /* 0x000f280000002300 */
[----:B------:R-:W0:Y:S08]  /*0070*/  S2UR UR5, SR_CTAID.Y ;  /* 0x00000000000579c3 */ /* 0x000e300000002600 */
[----:B------:R-:W0:Y:S08]  /*0080*/  LDC R4, c[0x0][0x364] ;  /* 0x0000d900ff047b82 */ /* 0x000e300000000800 */
[----:B------:R-:W1:Y:S08]  /*0090*/  S2UR UR4, SR_CTAID.X ;  /* 0x00000000000479c3 */ /* 0x000e700000002500 */
[----:B------:R-:W4:Y:S08]  /*00a0*/  S2UR UR6, SR_CTAID.Z ;  /* 0x00000000000679c3 */ /* 0x000f300000002700 */
[----:B------:R-:W4:Y:S01]  /*00b0*/  LDC R0, c[0x0][0x368] ;  /* 0x0000da00ff007b82 */ /* 0x000f220000000800 */
[----:B0-----:R-:W-:-:S05]  /*00c0*/  IMAD R4, R4, UR5, R5 ;  /* 0x0000000504047c24 */ /* 0x001fca000f8e0205 */
[----:B--2---:R-:W-:Y:S01]  /*00d0*/  ISETP.GE.AND P0, PT, R4, UR9, PT ;  /* 0x0000000904007c0c */ /* 0x004fe2000bf06270 */
[----:B-1----:R-:W-:-:S05]  /*00e0*/  IMAD R2, R2, UR4, R3 ;  /* 0x0000000402027c24 */ /* 0x002fca000f8e0203 */
[----:B------:R-:W-:Y:S01]  /*00f0*/  ISETP.GE.OR P0, PT, R2, UR8, P0 ;  /* 0x0000000802007c0c */ /* 0x000fe20008706670 */
[----:B----4-:R-:W-:-:S05]  /*0100*/  IMAD R0, R0, UR6, R7 ;  /* 0x0000000600007c24 */ /* 0x010fca000f8e0207 */
[----:B---3--:R-:W-:-:S13]  /*0110*/  ISETP.GE.OR P0, PT, R0, UR7, P0 ;  /* 0x0000000700007c0c */ /* 0x008fda0008706670 */
[----:B------:R-:W-:Y:S05]  /*0120*/  @P0 EXIT ;  /* 0x000000000000094d */ /* 0x000fea0003800000 */
[----:B------:R-:W-:Y:S01]  /*0130*/  HFMA2 R5, -RZ, RZ, 0, 0 ;  /* 0x00000000ff057431 */ /* 0x000fe200000001ff */
[----:B------:R-:W0:Y:S01]  /*0140*/  LDCU.128 UR12, c[0x0][0x380] ;  /* 0x00007000ff0c77ac */ /* 0x000e220008000c00 */
[----:B------:R-:W-:Y:S02]  /*0150*/  IADD3 R7, PT, PT, R0, 0x4, RZ ;  /* 0x0000000400077810 */ /* 0x000fe40007ffe0ff */
[----:B------:R-:W-:Y:S01]  /*0160*/  SHF.R.S32.HI R3, RZ, 0x1f, R2 ;  /* 0x0000001fff037819 */ /* 0x000fe20000011402 */
[----:B------:R-:W-:Y:S01]  /*0170*/  USHF.R.S32.HI UR6, URZ, 0x1f, UR8 ;  /* 0x0000001fff067899 */ /* 0x000fe20008011408 */
[----:B------:R-:W1:Y:S01]  /*0180*/  LDCU.64 UR4, c[0x0][0x358] ;  /* 0x00006b00ff0477ac */ /* 0x000e620008000a00 */
[----:B------:R-:W-:Y:S01]  /*0190*/  IMAD.WIDE.U32 R6, R7, UR9, R4 ;  /* 0x0000000907067c25 */ /* 0x000fe2000f8e0004 */
[----:B------:R-:W2:Y:S03]  /*01a0*/  LDCU UR7, c[0x0][0x398] ;  /* 0x00007300ff0777ac */ /* 0x000ea60008000800 */
[----:B------:R-:W-:-:S02]  /*01b0*/  IMAD R7, R7, UR8, RZ ;  /* 0x0000000807077c24 */ /* 0x000fc4000f8e02ff */
[----:B------:R-:W-:-:S04]  /*01c0*/  IMAD.WIDE.U32 R8, R6, UR8, R2 ;  /* 0x0000000806087c25 */ /* 0x000fc8000f8e0002 */
[----:B------:R-:W-:Y:S01]  /*01d0*/  IMAD R7, R6, UR6, R7 ;  /* 0x0000000606077c24 */ /* 0x000fe2000f8e0207 */
[----:B0-----:R-:W-:-:S04]  /*01e0*/  LEA R6, P0, R8, UR12, 0x2 ;  /* 0x0000000c08067c11 */ /* 0x001fc8000f8010ff */
[----:B------:R-:W-:-:S04]  /*01f0*/  IADD3 R7, PT, PT, R9, R7, RZ ;  /* 0x0000000709077210 */ /* 0x000fc80007ffe0ff */
[----:B------:R-:W-:-:S06]  /*0200*/  LEA.HI.X R7, R8, UR13, R7, 0x2, P0 ;  /* 0x0000000d08077c11 */ /* 0x000fcc00080f1407 */
[----:B-1----:R-:W3:Y:S01]  /*0210*/  LDG.E.CONSTANT R7, desc[UR4][R6.64] ;  /* 0x0000000406077981 */ /* 0x002ee2000c1e9900 */
[----:B--2---:R-:W-:-:S04]  /*0220*/  IADD3 R9, PT, PT, R0, UR7, RZ ;  /* 0x0000000700097c10 */ /* 0x004fc8000fffe0ff */
[----:B------:R-:W-:Y:S01]  /*0230*/  SHF.R.S32.HI R0, RZ, 0x1f, R9 ;  /* 0x0000001fff007819 */ /* 0x000fe20000011409 */
[----:B------:R-:W-:-:S04]  /*0240*/  IMAD.WIDE.U32 R4, R9, UR9, R4 ;  /* 0x0000000909047c25 */ /* 0x000fc8000f8e0004 */
[----:B------:R-:W-:Y:S02]  /*0250*/  IMAD R9, R0, UR9, RZ ;  /* 0x0000000900097c24 */ /* 0x000fe4000f8e02ff */
[----:B------:R-:W-:-:S03]  /*0260*/  IMAD.WIDE.U32 R2, R4, UR8, R2 ;  /* 0x0000000804027c25 */ /* 0x000fc6000f8e0002 */
[----:B------:R-:W-:-:S05]  /*0270*/  IADD3 R0, PT, PT, R5, R9, RZ ;  /* 0x0000000905007210 */ /* 0x000fca0007ffe0ff */
[----:B------:R-:W-:-:S04]  /*0280*/  IMAD R5, R0, UR8, RZ ;  /* 0x0000000800057c24 */ /* 0x000fc8000f8e02ff */
[----:B------:R-:W-:Y:S01]  /*0290*/  IMAD R5, R4, UR6, R5 ;  /* 0x0000000604057c24 */ /* 0x000fe2000f8e0205 */
[----:B------:R-:W-:-:S04]  /*02a0*/  LEA R4, P0, R2, UR14, 0x2 ;  /* 0x0000000e02047c11 */ /* 0x000fc8000f8010ff */
[----:B------:R-:W-:-:S04]  /*02b0*/  IADD3 R3, PT, PT, R3, R5, RZ ;  /* 0x0000000503037210 */ /* 0x000fc80007ffe0ff */
[----:B------:R-:W-:-:S05]  /*02c0*/  LEA.HI.X R5, R2, UR15, R3, 0x2, P0 ;  /* 0x0000000f02057c11 */ /* 0x000fca00080f1403 */
[----:B---3--:R-:W-:Y:S01]  /*02d0*/  STG.E desc[UR4][R4.64], R7 ;  /* 0x0000000704007986 */ /* 0x008fe2000c101904 */
[----:B------:R-:W-:Y:S05]  /*02e0*/  EXIT ;  /* 0x000000000000794d */ /* 0x000fea0003800000 */
.L_x_0:
[----:B------:R-:W-:-:S00]  /*02f0*/  BRA `(.L_x_0) ;  /* 0xfffffffc00fc7947 */ /* 0x000fc0000383ffff */
[----:B------:R-:W-:-:S00]  /*0300*/  NOP ;  /* 0x0000000000007918 */ /* 0x000fc00000000000 */
[----:B------:R-:W-:-:S00]  /*0310*/  NOP ;  /* 0x0000000000007918 */ /* 0x000fc00000000000 */
[----:B------:R-:W-:-:S00]  /*0320*/  NOP ;  /* 0x0000000000007918 */ /* 0x000fc00000000000 */
[----:B------:R-:W-:-:S00]  /*0330*/  NOP ;  /* 0x0000000000007918 */ /* 0x000fc00000000000 */
[----:B------:R-:W-:-:S00]  /*0340*/  NOP ;  /* 0x0000000000007918 */ /* 0x000fc00000000000 */
[----:B------:R-:W-:-:S00]  /*0350*/  NOP ;  /* 0x0000000000007918 */ /* 0x000fc00000000000 */
[----:B------:R-:W-:-:S00]  /*0360*/  NOP ;  /* 0x0000000000007918 */ /* 0x000fc00000000000 */
[----:B------:R-:W-:-:S00]  /*0370*/  NOP ;  /* 0x0000000000007918 */ /* 0x000fc00000000000 */
.L_x_13:


//--------------------- .text._Z19k_scatter_from_fullPKfPfiiii --------------------------
	.section	.text._Z19k_scatter_from_fullPKfPfiiii,"ax",@progbits
	.align	128
        .global         _Z19k_scatter_from_fullPKfPfiiii
        .type           _Z19k_scatter_from_fullPKfPfiiii,@function
        .size           _Z19k_scatter_from_fullPKfPfiiii,(.L_x_14 - _Z19k_scatter_from_fullPKfPfiiii)
        .other          _Z19k_scatter_from_fullPKfPfiiii,@"STO_CUDA_ENTRY STV_DEFAULT"
_Z19k_scatter_from_fullPKfPfiiii:
.text._Z19k_scatter_from_fullPKfPfiiii:
        /* <DEDUP_REMOVED lines=19> */
[----:B------:R-:W0:Y:S01]  /*0130*/  LDCU UR4, c[0x0][0x398] ;  /* 0x00007300ff0477ac */ /* 0x000e220008000800 */
[----:B------:R-:W-:Y:S01]  /*0140*/  HFMA2 R3, -RZ, RZ, 0, 0 ;  /* 0x00000000ff037431 */ /* 0x000fe200000001ff */
[----:B------:R-:W1:Y:S01]  /*0150*/  LDCU.128 UR12, c[0x0][0x380] ;  /* 0x00007000ff0c77ac */ /* 0x000e620008000c00 */
[----:B------:R-:W-:Y:S01]  /*0160*/  USHF.R.S32.HI UR6, URZ, 0x1f, UR8 ;  /* 0x0000001fff067899 */ /* 0x000fe20008011408 */
[----:B0-----:R-:W-:Y:S01]  /*0170*/  IADD3 R7, PT, PT, R0, UR4, RZ ;  /* 0x0000000400077c10 */ /* 0x001fe2000fffe0ff */
[----:B------:R-:W0:Y:S03]  /*0180*/  LDCU.64 UR4, c[0x0][0x358] ;  /* 0x00006b00ff0477ac */ /* 0x000e260008000a00 */
[----:B------:R-:W-:Y:S01]  /*0190*/  SHF.R.S32.HI R5, RZ, 0x1f, R7 ;  /* 0x0000001fff057819 */ /* 0x000fe20000011407 */
[----:B------:R-:W-:-:S04]  /*01a0*/  IMAD.WIDE.U32 R6, R7, UR9, R2 ;  /* 0x0000000907067c25 */ /* 0x000fc8000f8e0002 */
[----:B------:R-:W-:-:S05]  /*01b0*/  IMAD R5, R5, UR9, RZ ;  /* 0x0000000905057c24 */ /* 0x000fca000f8e02ff */
[----:B------:R-:W-:Y:S02]  /*01c0*/  IADD3 R7, PT, PT, R7, R5, RZ ;  /* 0x0000000507077210 */ /* 0x000fe40007ffe0ff */
[----:B------:R-:W-:-:S03]  /*01d0*/  SHF.R.S32.HI R5, RZ, 0x1f, R4 ;  /* 0x0000001fff057819 */ /* 0x000fc60000011404 */
[----:B------:R-:W-:Y:S02]  /*01e0*/  IMAD R7, R7, UR8, RZ ;  /* 0x0000000807077c24 */ /* 0x000fe4000f8e02ff */
[----:B------:R-:W-:-:S04]  /*01f0*/  IMAD.WIDE.U32 R8, R6, UR8, R4 ;  /* 0x0000000806087c25 */ /* 0x000fc8000f8e0004 */
[----:B------:R-:W-:Y:S01]  /*0200*/  IMAD R7, R6, UR6, R7 ;  /* 0x0000000606077c24 */ /* 0x000fe2000f8e0207 */
[----:B-1----:R-:W-:-:S04]  /*0210*/  LEA R6, P0, R8, UR12, 0x2 ;  /* 0x0000000c08067c11 */ /* 0x002fc8000f8010ff */
[----:B------:R-:W-:-:S04]  /*0220*/  IADD3 R7, PT, PT, R9, R7, RZ ;  /* 0x0000000709077210 */ /* 0x000fc80007ffe0ff */
[----:B------:R-:W-:-:S06]  /*0230*/  LEA.HI.X R7, R8, UR13, R7, 0x2, P0 ;  /* 0x0000000d08077c11 */ /* 0x000fcc00080f1407 */
[----:B0-----:R-:W2:Y:S01]  /*0240*/  LDG.E.CONSTANT R7, desc[UR4][R6.64] ;  /* 0x0000000406077981 */ /* 0x001ea2000c1e9900 */
[----:B------:R-:W-:-:S05]  /*0250*/  IADD3 R9, PT, PT, R0, 0x4, RZ ;  /* 0x0000000400097810 */ /* 0x000fca0007ffe0ff */
[----:B------:R-:W-:-:S04]  /*0260*/  IMAD.WIDE.U32 R2, R9, UR9, R2 ;  /* 0x0000000909027c25 */ /* 0x000fc8000f8e0002 */
[----:B------:R-:W-:Y:S02]  /*0270*/  IMAD R3, R3, UR8, RZ ;  /* 0x0000000803037c24 */ /* 0x000fe4000f8e02ff */
[----:B------:R-:W-:-:S04]  /*0280*/  IMAD.WIDE.U32 R4, R2, UR8, R4 ;  /* 0x0000000802047c25 */ /* 0x000fc8000f8e0004 */
[----:B------:R-:W-:Y:S01]  /*0290*/  IMAD R3, R2, UR6, R3 ;  /* 0x0000000602037c24 */ /* 0x000fe2000f8e0203 */
[----:B------:R-:W-:-:S04]  /*02a0*/  LEA R2, P0, R4, UR14, 0x2 ;  /* 0x0000000e04027c11 */ /* 0x000fc8000f8010ff */
[----:B------:R-:W-:-:S04]  /*02b0*/  IADD3 R3, PT, PT, R5, R3, RZ ;  /* 0x0000000305037210 */ /* 0x000fc80007ffe0ff */
[----:B------:R-:W-:-:S05]  /*02c0*/  LEA.HI.X R3, R4, UR15, R3, 0x2, P0 ;  /* 0x0000000f04037c11 */ /* 0x000fca00080f1403 */
[----:B--2---:R-:W-:Y:S01]  /*02d0*/  STG.E desc[UR4][R2.64], R7 ;  /* 0x0000000702007986 */ /* 0x004fe2000c101904 */
[----:B------:R-:W-:Y:S05]  /*02e0*/  EXIT ;  /* 0x000000000000794d */ /* 0x000fea0003800000 */
.L_x_1:
        /* <DEDUP_REMOVED lines=9> */
.L_x_14:


//--------------------- .text._Z8k_unpackPfiiiPKfS1_ --------------------------
	.section	.text._Z8k_unpackPfiiiPKfS1_,"ax",@progbits
	.align	128
        .global         _Z8k_unpackPfiiiPKfS1_
        .type           _Z8k_unpackPfiiiPKfS1_,@function
        .size           _Z8k_unpackPfiiiPKfS1_,(.L_x_15 - _Z8k_unpackPfiiiPKfS1_)
        .other          _Z8k_unpackPfiiiPKfS1_,@"STO_CUDA_ENTRY STV_DEFAULT"
_Z8k_unpackPfiiiPKfS1_:
.text._Z8k_unpackPfiiiPKfS1_:
[----:B------:R-:W-:Y:S01]  /*0000*/  LDC R1, c[0x0][0x37c] ;  /* 0x0000df00ff017b82 */ /* 0x000fe20000000800 */
[----:B------:R-:W0:Y:S07]  /*0010*/  S2R R11, SR_TID.Y ;  /* 0x00000000000b7919 */ /* 0x000e2e0000002200 */
[----:B------:R-:W1:Y:S01]  /*0020*/  LDC R8, c[0x0][0x360] ;  /* 0x0000d800ff087b82 */ /* 0x000e620000000800 */
[----:B------:R-:W2:Y:S01]  /*0030*/  LDCU.64 UR8, c[0x0][0x388] ;  /* 0x00007100ff0877ac */ /* 0x000ea20008000a00 */
[----:B------:R-:W1:Y:S06]  /*0040*/  S2R R9, SR_TID.X ;  /* 0x0000000000097919 */ /* 0x000e6c0000002100 */
[----:B------:R-:W0:Y:S08]  /*0050*/  S2UR UR5, SR_CTAID.Y ;  /* 0x00000000000579c3 */ /* 0x000e300000002600 */
[----:B------:R-:W0:Y:S08]  /*0060*/  LDC R10, c[0x0][0x364] ;  /* 0x0000d900ff0a7b82 */ /* 0x000e300000000800 */
[----:B------:R-:W1:Y:S01]  /*0070*/  S2UR UR4, SR_CTAID.X ;  /* 0x00000000000479c3 */ /* 0x000e620000002500 */
[----:B0-----:R-:W-:-:S05]  /*0080*/  IMAD R10, R10, UR5, R11 ;  /* 0x000000050a0a7c24 */ /* 0x001fca000f8e020b */
[----:B--2---:R-:W-:Y:S01]  /*0090*/  ISETP.GE.AND P0, PT, R10, UR9, PT ;  /* 0x000000090a007c0c */ /* 0x004fe2000bf06270 */
[----:B-1----:R-:W-:-:S05]  /*00a0*/  IMAD R8, R8, UR4, R9 ;  /* 0x0000000408087c24 */ /* 0x002fca000f8e0209 */
[----:B------:R-:W-:-:S13]  /*00b0*/  ISETP.GE.OR P0, PT, R8, UR8, P0 ;  /* 0x0000000808007c0c */ /* 0x000fda0008706670 */
[----:B------:R-:W-:Y:S05]  /*00c0*/  @P0 EXIT ;  /* 0x000000000000094d */ /* 0x000fea0003800000 */
[----:B------:R-:W0:Y:S01]  /*00d0*/  LDCU.64 UR10, c[0x0][0x3a0] ;  /* 0x00007400ff0a77ac */ /* 0x000e220008000a00 */
[----:B------:R-:W-:Y:S01]  /*00e0*/  SHF.R.S32.HI R9, RZ, 0x1f, R8 ;  /* 0x0000001fff097819 */ /* 0x000fe20000011408 */
[----:B------:R-:W-:Y:S01]  /*00f0*/  USHF.R.S32.HI UR6, URZ, 0x1f, UR8 ;  /* 0x0000001fff067899 */ /* 0x000fe20008011408 */
[----:B------:R-:W1:Y:S01]  /*0100*/  LDCU.64 UR4, c[0x0][0x358] ;  /* 0x00006b00ff0477ac */ /* 0x000e620008000a00 */
[----:B0-----:R-:W-:-:S04]  /*0110*/  UISETP.NE.U32.AND UP0, UPT, UR10, URZ, UPT ;  /* 0x000000ff0a00728c */ /* 0x001fc8000bf05070 */
[----:B------:R-:W-:-:S09]  /*0120*/  UISETP.NE.AND.EX UP0, UPT, UR11, URZ, UPT, UP0 ;  /* 0x000000ff0b00728c */ /* 0x000fd2000bf05300 */
[----:B-1----:R-:W-:Y:S05]  /*0130*/  BRA.U UP0, `(.L_x_2) ;  /* 0x0000000100e87547 */ /* 0x002fea000b800000 */
[----:B------:R-:W0:Y:S02]  /*0140*/  LDCU.64 UR10, c[0x0][0x398] ;  /* 0x00007300ff0a77ac */ /* 0x000e240008000a00 */
[----:B0-----:R-:W-:-:S04]  /*0150*/  ISETP.NE.U32.AND P0, PT, RZ, UR10, PT ;  /* 0x0000000aff007c0c */ /* 0x001fc8000bf05070 */
[----:B------:R-:W-:-:S13]  /*0160*/  ISETP.NE.AND.EX P0, PT, RZ, UR11, PT, P0 ;  /* 0x0000000bff007c0c */ /* 0x000fda000bf05300 */
[----:B------:R-:W-:Y:S05]  /*0170*/  @!P0 EXIT ;  /* 0x000000000000894d */ /* 0x000fea0003800000 */
[C---:B------:R-:W-:Y:S01]  /*0180*/  IADD3 R5, P0, PT, R10.reuse, UR9, RZ ;  /* 0x000000090a057c10 */ /* 0x040fe2000ff1e0ff */
[----:B------:R-:W-:-:S04]  /*0190*/  IMAD.WIDE.U32 R2, R10, UR8, R8 ;  /* 0x000000080a027c25 */ /* 0x000fc8000f8e0008 */
[----:B------:R-:W-:Y:S01]  /*01a0*/  IMAD.X R0, RZ, RZ, RZ, P0 ;  /* 0x000000ffff007224 */ /* 0x000fe200000e06ff */
[----:B------:R-:W-:Y:S01]  /*01b0*/  IADD3 R11, P0, PT, R5, UR9, RZ ;  /* 0x00000009050b7c10 */ /* 0x000fe2000ff1e0ff */
[----:B------:R-:W-:Y:S02]  /*01c0*/  IMAD R7, R10, UR6, R3 ;  /* 0x000000060a077c24 */ /* 0x000fe4000f8e0203 */
[----:B------:R-:W-:Y:S02]  /*01d0*/  IMAD R4, R0, UR8, RZ ;  /* 0x0000000800047c24 */ /* 0x000fe4000f8e02ff */
[----:B------:R-:W-:Y:S01]  /*01e0*/  IMAD.X R0, RZ, RZ, R0, P0 ;  /* 0x000000ffff007224 */ /* 0x000fe200000e0600 */
[----:B------:R-:W-:Y:S01]  /*01f0*/  IADD3 R13, P0, PT, R11, UR9, RZ ;  /* 0x000000090b0d7c10 */ /* 0x000fe2000ff1e0ff */
[C---:B------:R-:W-:Y:S02]  /*0200*/  IMAD R15, R5.reuse, UR6, R4 ;  /* 0x00000006050f7c24 */ /* 0x040fe4000f8e0204 */
[----:B------:R-:W-:Y:S01]  /*0210*/  IMAD R6, R0, UR8, RZ ;  /* 0x0000000800067c24 */ /* 0x000fe2000f8e02ff */
[----:B------:R-:W-:Y:S01]  /*0220*/  IADD3.X R0, PT, PT, RZ, R0, RZ, P0, !PT ;  /* 0x00000000ff007210 */ /* 0x000fe200007fe4ff */
[C---:B------:R-:W-:Y:S01]  /*0230*/  IMAD.SHL.U32 R3, R2.reuse, 0x4, RZ ;  /* 0x0000000402037824 */ /* 0x040fe200078e00ff */
[----:B------:R-:W-:Y:S01]  /*0240*/  SHF.L.U64.HI R2, R2, 0x2, R7 ;  /* 0x0000000202027819 */ /* 0x000fe20000010207 */
[----:B------:R-:W-:-:S03]  /*0250*/  IMAD.WIDE.U32 R4, R5, UR8, R8 ;  /* 0x0000000805047c25 */ /* 0x000fc6000f8e0008 */
[----:B------:R-:W-:Y:S01]  /*0260*/  IADD3 R14, P1, PT, R3, UR10, RZ ;  /* 0x0000000a030e7c10 */ /* 0x000fe2000ff3e0ff */
[----:B------:R-:W-:Y:S02]  /*0270*/  IMAD R0, R0, UR8, RZ ;  /* 0x0000000800007c24 */ /* 0x000fe4000f8e02ff */
[C---:B------:R-:W-:Y:S02]  /*0280*/  IMAD R17, R11.reuse, UR6, R6 ;  /* 0x000000060b117c24 */ /* 0x040fe4000f8e0206 */
[----:B------:R-:W-:-:S04]  /*0290*/  IMAD.WIDE.U32 R10, R11, UR8, R8 ;  /* 0x000000080b0a7c25 */ /* 0x000fc8000f8e0008 */
[----:B------:R-:W-:Y:S01]  /*02a0*/  IMAD.WIDE.U32 R6, R13, UR8, R8 ;  /* 0x000000080d067c25 */ /* 0x000fe2000f8e0008 */
[----:B------:R-:W-:-:S03]  /*02b0*/  IADD3 R9, PT, PT, R11, R17, RZ ;  /* 0x000000110b097210 */ /* 0x000fc60007ffe0ff */
[----:B------:R-:W-:Y:S01]  /*02c0*/  IMAD R13, R13, UR6, R0 ;  /* 0x000000060d0d7c24 */ /* 0x000fe2000f8e0200 */
[----:B------:R-:W0:Y:S01]  /*02d0*/  LDCU.64 UR6, c[0x0][0x380] ;  /* 0x00007000ff0677ac */ /* 0x000e220008000a00 */
[----:B------:R-:W-:Y:S02]  /*02e0*/  IMAD.IADD R15, R5, 0x1, R15 ;  /* 0x00000001050f7824 */ /* 0x000fe400078e020f */
[----:B------:R-:W-:Y:S01]  /*02f0*/  IMAD.SHL.U32 R5, R4, 0x4, RZ ;  /* 0x0000000404057824 */ /* 0x000fe200078e00ff */
[----:B------:R-:W-:Y:S01]  /*0300*/  IADD3 R7, PT, PT, R7, R13, RZ ;  /* 0x0000000d07077210 */ /* 0x000fe20007ffe0ff */
[----:B------:R-:W-:Y:S01]  /*0310*/  IMAD.SHL.U32 R12, R10, 0x4, RZ ;  /* 0x000000040a0c7824 */ /* 0x000fe200078e00ff */
[----:B------:R-:W-:Y:S01]  /*0320*/  SHF.L.U64.HI R0, R4, 0x2, R15 ;  /* 0x0000000204007819 */ /* 0x000fe2000001020f */
[----:B------:R-:W-:Y:S01]  /*0330*/  IMAD.SHL.U32 R13, R6, 0x4, RZ ;  /* 0x00000004060d7824 */ /* 0x000fe200078e00ff */
[----:B------:R-:W-:Y:S02]  /*0340*/  SHF.L.U64.HI R4, R10, 0x2, R9 ;  /* 0x000000020a047819 */ /* 0x000fe40000010209 */
[----:B------:R-:W-:-:S02]  /*0350*/  IADD3 R10, P0, PT, R5, UR10, RZ ;  /* 0x0000000a050a7c10 */ /* 0x000fc4000ff1e0ff */
[----:B------:R-:W-:Y:S02]  /*0360*/  IADD3.X R15, PT, PT, R2, UR11, RZ, P1, !PT ;  /* 0x0000000b020f7c10 */ /* 0x000fe40008ffe4ff */
[----:B------:R-:W-:Y:S02]  /*0370*/  SHF.L.U64.HI R20, R6, 0x2, R7 ;  /* 0x0000000206147819 */ /* 0x000fe40000010207 */
[----:B------:R-:W-:Y:S02]  /*0380*/  IADD3 R18, P1, PT, R12, UR10, RZ ;  /* 0x0000000a0c127c10 */ /* 0x000fe4000ff3e0ff */
[----:B------:R-:W-:Y:S01]  /*0390*/  IADD3 R6, P2, PT, R13, UR10, RZ ;  /* 0x0000000a0d067c10 */ /* 0x000fe2000ff5e0ff */
[----:B------:R-:W2:Y:S01]  /*03a0*/  LDG.E.CONSTANT R15, desc[UR4][R14.64] ;  /* 0x000000040e0f7981 */ /* 0x000ea2000c1e9900 */
[----:B------:R-:W-:Y:S02]  /*03b0*/  IADD3.X R11, PT, PT, R0, UR11, RZ, P0, !PT ;  /* 0x0000000b000b7c10 */ /* 0x000fe400087fe4ff */
[----:B------:R-:W-:-:S02]  /*03c0*/  IADD3.X R19, PT, PT, R4, UR11, RZ, P1, !PT ;  /* 0x0000000b04137c10 */ /* 0x000fc40008ffe4ff */
[----:B------:R-:W-:Y:S02]  /*03d0*/  IADD3.X R7, PT, PT, R20, UR11, RZ, P2, !PT ;  /* 0x0000000b14077c10 */ /* 0x000fe400097fe4ff */
[----:B------:R-:W3:Y:S04]  /*03e0*/  LDG.E.CONSTANT R11, desc[UR4][R10.64] ;  /* 0x000000040a0b7981 */ /* 0x000ee8000c1e9900 */
[----:B------:R-:W4:Y:S04]  /*03f0*/  LDG.E.CONSTANT R19, desc[UR4][R18.64] ;  /* 0x0000000412137981 */ /* 0x000f28000c1e9900 */
[----:B------:R-:W5:Y:S01]  /*0400*/  LDG.E.CONSTANT R7, desc[UR4][R6.64] ;  /* 0x0000000406077981 */ /* 0x000f62000c1e9900 */
[----:B0-----:R-:W-:-:S02]  /*0410*/  IADD3 R8, P1, PT, R3, UR6, RZ ;  /* 0x0000000603087c10 */ /* 0x001fc4000ff3e0ff */
[----:B------:R-:W-:Y:S02]  /*0420*/  IADD3 R16, P0, PT, R5, UR6, RZ ;  /* 0x0000000605107c10 */ /* 0x000fe4000ff1e0ff */
[----:B------:R-:W-:Y:S02]  /*0430*/  IADD3.X R9, PT, PT, R2, UR7, RZ, P1, !PT ;  /* 0x0000000702097c10 */ /* 0x000fe40008ffe4ff */
[----:B------:R-:W-:Y:S02]  /*0440*/  IADD3 R12, P1, PT, R12, UR6, RZ ;  /* 0x000000060c0c7c10 */ /* 0x000fe4000ff3e0ff */
[----:B------:R-:W-:Y:S02]  /*0450*/  IADD3 R2, P2, PT, R13, UR6, RZ ;  /* 0x000000060d027c10 */ /* 0x000fe4000ff5e0ff */
[----:B------:R-:W-:Y:S02]  /*0460*/  IADD3.X R17, PT, PT, R0, UR7, RZ, P0, !PT ;  /* 0x0000000700117c10 */ /* 0x000fe400087fe4ff */
[----:B------:R-:W-:-:S02]  /*0470*/  IADD3.X R13, PT, PT, R4, UR7, RZ, P1, !PT ;  /* 0x00000007040d7c10 */ /* 0x000fc40008ffe4ff */
[----:B------:R-:W-:Y:S01]  /*0480*/  IADD3.X R3, PT, PT, R20, UR7, RZ, P2, !PT ;  /* 0x0000000714037c10 */ /* 0x000fe200097fe4ff */
[----:B--2---:R-:W-:Y:S04]  /*0490*/  STG.E desc[UR4][R8.64], R15 ;  /* 0x0000000f08007986 */ /* 0x004fe8000c101904 */
[----:B---3--:R-:W-:Y:S04]  /*04a0*/  STG.E desc[UR4][R16.64], R11 ;  /* 0x0000000b10007986 */ /* 0x008fe8000c101904 */
[----:B----4-:R-:W-:Y:S04]  /*04b0*/  STG.E desc[UR4][R12.64], R19 ;  /* 0x000000130c007986 */ /* 0x010fe8000c101904 */
[----:B-----5:R-:W-:Y:S01]  /*04c0*/  STG.E desc[UR4][R2.64], R7 ;  /* 0x0000000702007986 */ /* 0x020fe2000c101904 */
[----:B------:R-:W-:Y:S05]  /*04d0*/  EXIT ;  /* 0x000000000000794d */ /* 0x000fea0003800000 */
.L_x_2:
[----:B------:R-:W0:Y:S01]  /*04e0*/  LDCU.64 UR12, c[0x0][0x398] ;  /* 0x00007300ff0c77ac */ /* 0x000e220008000a00 */
[----:B------:R-:W1:Y:S01]  /*04f0*/  LDC R26, c[0x0][0x390] ;  /* 0x0000e400ff1a7b82 */ /* 0x000e620000000800 */
[----:B0-----:R-:W-:-:S04]  /*0500*/  UISETP.NE.U32.AND UP0, UPT, UR12, URZ, UPT ;  /* 0x000000ff0c00728c */ /* 0x001fc8000bf05070 */
[----:B------:R-:W-:Y:S01]  /*0510*/  UISETP.NE.AND.EX UP0, UPT, UR13, URZ, UPT, UP0 ;  /* 0x000000ff0d00728c */ /* 0x000fe2000bf05300 */
[----:B-1----:R-:W-:-:S08]  /*0520*/  VIADD R7, R26, 0x4 ;  /* 0x000000041a077836 */ /* 0x002fd00000000000 */
[----:B------:R-:W-:Y:S05]  /*0530*/  BRA.U UP0, `(.L_x_3) ;  /* 0x0000000500507547 */ /* 0x000fea000b800000 */
[C---:B------:R-:W-:Y:S01]  /*0540*/  IADD3 R13, P0, PT, R10.reuse, UR9, RZ ;  /* 0x000000090a0d7c10 */ /* 0x040fe2000ff1e0ff */
[----:B------:R-:W-:Y:S01]  /*0550*/  IMAD.MOV.U32 R3, RZ, RZ, R9 ;  /* 0x000000ffff037224 */ /* 0x000fe200078e0009 */
[----:B------:R-:W-:Y:S02]  /*0560*/  MOV R2, R8 ;  /* 0x0000000800027202 */ /* 0x000fe40000000f00 */
[----:B------:R-:W-:Y:S01]  /*0570*/  IADD3 R17, P1, PT, R13, UR9, RZ ;  /* 0x000000090d117c10 */ /* 0x000fe2000ff3e0ff */
[----:B------:R-:W-:Y:S02]  /*0580*/  IMAD.X R0, RZ, RZ, RZ, P0 ;  /* 0x000000ffff007224 */ /* 0x000fe400000e06ff */
[----:B------:R-:W-:-:S03]  /*0590*/  IMAD.WIDE.U32 R4, R10, UR8, R2 ;  /* 0x000000080a047c25 */ /* 0x000fc6000f8e0002 */
[----:B------:R-:W-:Y:S01]  /*05a0*/  IADD3.X R6, PT, PT, RZ, R0, RZ, P1, !PT ;  /* 0x00000000ff067210 */ /* 0x000fe20000ffe4ff */
[----:B------:R-:W-:Y:S01]  /*05b0*/  IMAD R5, R10, UR6, R5 ;  /* 0x000000060a057c24 */ /* 0x000fe2000f8e0205 */
[----:B------:R-:W-:Y:S01]  /*05c0*/  IADD3 R11, P1, PT, R17, UR9, RZ ;  /* 0x00000009110b7c10 */ /* 0x000fe2000ff3e0ff */
[----:B------:R-:W-:Y:S01]  /*05d0*/  IMAD R0, R0, UR8, RZ ;  /* 0x0000000800007c24 */ /* 0x000fe2000f8e02ff */
[----:B------:R-:W-:Y:S01]  /*05e0*/  LEA R8, P0, R4, UR10, 0x2 ;  /* 0x0000000a04087c11 */ /* 0x000fe2000f8010ff */
[----:B------:R-:W-:Y:S02]  /*05f0*/  IMAD R12, R6, UR8, RZ ;  /* 0x00000008060c7c24 */ /* 0x000fe4000f8e02ff */
[----:B------:R-:W-:Y:S01]  /*0600*/  IMAD.X R6, RZ, RZ, R6, P1 ;  /* 0x000000ffff067224 */ /* 0x000fe200008e0606 */
[----:B------:R-:W-:Y:S01]  /*0610*/  LEA.HI.X R9, R4, UR11, R5, 0x2, P0 ;  /* 0x0000000b04097c11 */ /* 0x000fe200080f1405 */
[----:B------:R-:W-:-:S04]  /*0620*/  IMAD.WIDE.U32 R4, R13, UR8, R2 ;  /* 0x000000080d047c25 */ /* 0x000fc8000f8e0002 */
[----:B------:R-:W-:Y:S02]  /*0630*/  IMAD R13, R13, UR6, R0 ;  /* 0x000000060d0d7c24 */ /* 0x000fe4000f8e0200 */
[----:B------:R-:W-:Y:S02]  /*0640*/  IMAD R6, R6, UR8, RZ ;  /* 0x0000000806067c24 */ /* 0x000fe4000f8e02ff */
[C---:B------:R-:W-:Y:S01]  /*0650*/  IMAD R19, R17.reuse, UR6, R12 ;  /* 0x0000000611137c24 */ /* 0x040fe2000f8e020c */
[----:B------:R-:W-:Y:S01]  /*0660*/  LEA R12, P0, R4, UR10, 0x2 ;  /* 0x0000000a040c7c11 */ /* 0x000fe2000f8010ff */
[----:B------:R-:W-:-:S04]  /*0670*/  IMAD.WIDE.U32 R16, R17, UR8, R2 ;  /* 0x0000000811107c25 */ /* 0x000fc8000f8e0002 */
[----:B------:R-:W-:Y:S01]  /*0680*/  IMAD.WIDE.U32 R14, R11, UR8, R2 ;  /* 0x000000080b0e7c25 */ /* 0x000fe2000f8e0002 */
[C---:B------:R-:W-:Y:S02]  /*0690*/  LEA R18, P1, R16.reuse, UR10, 0x2 ;  /* 0x0000000a10127c11 */ /* 0x040fe4000f8210ff */
[----:B------:R-:W-:Y:S01]  /*06a0*/  IADD3 R19, PT, PT, R17, R19, RZ ;  /* 0x0000001311137210 */ /* 0x000fe20007ffe0ff */
[----:B------:R-:W-:Y:S02]  /*06b0*/  IMAD.IADD R13, R5, 0x1, R13 ;  /* 0x00000001050d7824 */ /* 0x000fe400078e020d */
[----:B------:R-:W-:Y:S01]  /*06c0*/  IMAD R11, R11, UR6, R6 ;  /* 0x000000060b0b7c24 */ /* 0x000fe2000f8e0206 */
[----:B------:R-:W-:Y:S01]  /*06d0*/  LEA.HI.X R19, R16, UR11, R19, 0x2, P1 ;  /* 0x0000000b10137c11 */ /* 0x000fe200088f1413 */
[----:B------:R0:W2:Y:S01]  /*06e0*/  LDG.E.CONSTANT R6, desc[UR4][R8.64] ;  /* 0x0000000408067981 */ /* 0x0000a2000c1e9900 */
[----:B------:R-:W-:Y:S01]  /*06f0*/  LEA.HI.X R13, R4, UR11, R13, 0x2, P0 ;  /* 0x0000000b040d7c11 */ /* 0x000fe200080f140d */
[----:B------:R-:W-:Y:S01]  /*0700*/  IMAD.IADD R11, R15, 0x1, R11 ;  /* 0x000000010f0b7824 */ /* 0x000fe200078e020b */
[C---:B------:R-:W-:Y:S01]  /*0710*/  LEA R20, P0, R14.reuse, UR10, 0x2 ;  /* 0x0000000a0e147c11 */ /* 0x040fe2000f8010ff */
[----:B------:R1:W3:Y:S03]  /*0720*/  LDG.E.CONSTANT R4, desc[UR4][R18.64] ;  /* 0x0000000412047981 */ /* 0x0002e6000c1e9900 */
[----:B------:R-:W-:Y:S01]  /*0730*/  LEA.HI.X R21, R14, UR11, R11, 0x2, P0 ;  /* 0x0000000b0e157c11 */ /* 0x000fe200080f140b */
[----:B------:R4:W5:Y:S01]  /*0740*/  LDG.E.CONSTANT R5, desc[UR4][R12.64] ;  /* 0x000000040c057981 */ /* 0x000962000c1e9900 */
[C---:B------:R-:W-:Y:S01]  /*0750*/  VIADD R15, R26.reuse, 0x5 ;  /* 0x000000051a0f7836 */ /* 0x040fe20000000000 */
[----:B------:R-:W-:Y:S01]  /*0760*/  SHF.R.S32.HI R14, RZ, 0x1f, R7 ;  /* 0x0000001fff0e7819 */ /* 0x000fe20000011407 */
[C---:B------:R-:W-:Y:S01]  /*0770*/  VIADD R25, R26.reuse, 0x7 ;  /* 0x000000071a197836 */ /* 0x040fe20000000000 */
[----:B------:R-:W3:Y:S01]  /*0780*/  LDG.E.CONSTANT R0, desc[UR4][R20.64] ;  /* 0x0000000414007981 */ /* 0x000ee2000c1e9900 */
[----:B------:R-:W-:Y:S01]  /*0790*/  IMAD.MOV.U32 R11, RZ, RZ, RZ ;  /* 0x000000ffff0b7224 */ /* 0x000fe200078e00ff */
[----:B------:R-:W-:Y:S01]  /*07a0*/  IADD3 R23, PT, PT, R26, 0x6, RZ ;  /* 0x000000061a177810 */ /* 0x000fe20007ffe0ff */
[----:B0-----:R-:W-:Y:S01]  /*07b0*/  IMAD R9, R14, UR9, RZ ;  /* 0x000000090e097c24 */ /* 0x001fe2000f8e02ff */
[----:B------:R-:W-:Y:S01]  /*07c0*/  SHF.R.S32.HI R8, RZ, 0x1f, R15 ;  /* 0x0000001fff087819 */ /* 0x000fe2000001140f */
[----:B------:R-:W-:Y:S01]  /*07d0*/  IMAD.WIDE.U32 R16, R7, UR9, R10 ;  /* 0x0000000907107c25 */ /* 0x000fe2000f8e000a */
[----:B------:R-:W-:Y:S01]  /*07e0*/  SHF.R.S32.HI R7, RZ, 0x1f, R23 ;  /* 0x0000001fff077819 */ /* 0x000fe20000011417 */
[----:B------:R-:W0:Y:S02]  /*07f0*/  LDCU.64 UR10, c[0x0][0x380] ;  /* 0x00007000ff0a77ac */ /* 0x000e240008000a00 */
[----:B-1----:R-:W-:Y:S01]  /*0800*/  IMAD R19, R8, UR9, RZ ;  /* 0x0000000908137c24 */ /* 0x002fe2000f8e02ff */
[----:B------:R-:W-:Y:S01]  /*0810*/  IADD3 R9, PT, PT, R17, R9, RZ ;  /* 0x0000000911097210 */ /* 0x000fe20007ffe0ff */
[----:B----4-:R-:W-:Y:S01]  /*0820*/  IMAD.WIDE.U32 R12, R15, UR9, R10 ;  /* 0x000000090f0c7c25 */ /* 0x010fe2000f8e000a */
[----:B------:R-:W-:-:S03]  /*0830*/  SHF.R.S32.HI R8, RZ, 0x1f, R25 ;  /* 0x0000001fff087819 */ /* 0x000fc60000011419 */
[----:B------:R-:W-:Y:S02]  /*0840*/  IMAD R17, R7, UR9, RZ ;  /* 0x0000000907117c24 */ /* 0x000fe4000f8e02ff */
[----:B------:R-:W-:-:S04]  /*0850*/  IMAD.WIDE.U32 R14, R23, UR9, R10 ;  /* 0x00000009170e7c25 */ /* 0x000fc8000f8e000a */
[----:B------:R-:W-:Y:S02]  /*0860*/  IMAD.IADD R7, R13, 0x1, R19 ;  /* 0x000000010d077824 */ /* 0x000fe400078e0213 */
[----:B------:R-:W-:-:S04]  /*0870*/  IMAD.WIDE.U32 R10, R25, UR9, R10 ;  /* 0x00000009190a7c25 */ /* 0x000fc8000f8e000a */
[----:B------:R-:W-:Y:S02]  /*0880*/  IMAD R9, R9, UR8, RZ ;  /* 0x0000000809097c24 */ /* 0x000fe4000f8e02ff */
[----:B------:R-:W-:Y:S02]  /*0890*/  IMAD R13, R8, UR9, RZ ;  /* 0x00000009080d7c24 */ /* 0x000fe4000f8e02ff */
[----:B------:R-:W-:Y:S02]  /*08a0*/  IMAD.IADD R8, R15, 0x1, R17 ;  /* 0x000000010f087824 */ /* 0x000fe400078e0211 */
[C---:B------:R-:W-:Y:S01]  /*08b0*/  IMAD R15, R16.reuse, UR6, R9 ;  /* 0x00000006100f7c24 */ /* 0x040fe2000f8e0209 */
[----:B------:R-:W-:Y:S01]  /*08c0*/  IADD3 R9, PT, PT, R11, R13, RZ ;  /* 0x0000000d0b097210 */ /* 0x000fe20007ffe0ff */
[----:B------:R-:W-:Y:S02]  /*08d0*/  IMAD R7, R7, UR8, RZ ;  /* 0x0000000807077c24 */ /* 0x000fe4000f8e02ff */
[----:B------:R-:W-:-:S04]  /*08e0*/  IMAD.WIDE.U32 R16, R16, UR8, R2 ;  /* 0x0000000810107c25 */ /* 0x000fc8000f8e0002 */
[----:B------:R-:W-:Y:S02]  /*08f0*/  IMAD R11, R8, UR8, RZ ;  /* 0x00000008080b7c24 */ /* 0x000fe4000f8e02ff */
[----:B------:R-:W-:Y:S01]  /*0900*/  IMAD R19, R9, UR8, RZ ;  /* 0x0000000809137c24 */ /* 0x000fe2000f8e02ff */
[----:B0-----:R-:W-:Y:S01]  /*0910*/  LEA R8, P0, R16, UR10, 0x2 ;  /* 0x0000000a10087c11 */ /* 0x001fe2000f8010ff */
[C---:B------:R-:W-:Y:S02]  /*0920*/  IMAD R7, R12.reuse, UR6, R7 ;  /* 0x000000060c077c24 */ /* 0x040fe4000f8e0207 */
[----:B------:R-:W-:Y:S02]  /*0930*/  IMAD.IADD R9, R17, 0x1, R15 ;  /* 0x0000000111097824 */ /* 0x000fe400078e020f */
[----:B------:R-:W-:-:S04]  /*0940*/  IMAD.WIDE.U32 R12, R12, UR8, R2 ;  /* 0x000000080c0c7c25 */ /* 0x000fc8000f8e0002 */
[C---:B------:R-:W-:Y:S02]  /*0950*/  IMAD R11, R14.reuse, UR6, R11 ;  /* 0x000000060e0b7c24 */ /* 0x040fe4000f8e020b */
[----:B------:R-:W-:Y:S01]  /*0960*/  IMAD.WIDE.U32 R14, R14, UR8, R2 ;  /* 0x000000080e0e7c25 */ /* 0x000fe2000f8e0002 */
[----:B------:R-:W-:-:S03]  /*0970*/  LEA.HI.X R9, R16, UR11, R9, 0x2, P0 ;  /* 0x0000000b10097c11 */ /* 0x000fc600080f1409 */
[----:B------:R-:W-:-:S04]  /*0980*/  IMAD.WIDE.U32 R2, R10, UR8, R2 ;  /* 0x000000080a027c25 */ /* 0x000fc8000f8e0002 */
[----:B------:R-:W-:Y:S01]  /*0990*/  IMAD R19, R10, UR6, R19 ;  /* 0x000000060a137c24 */ /* 0x000fe2000f8e0213 */
[----:B------:R-:W-:Y:S01]  /*09a0*/  LEA R10, P0, R12, UR10, 0x2 ;  /* 0x0000000a0c0a7c11 */ /* 0x000fe2000f8010ff */
[----:B------:R-:W-:Y:S01]  /*09b0*/  IMAD.IADD R13, R13, 0x1, R7 ;  /* 0x000000010d0d7824 */ /* 0x000fe200078e0207 */
[----:B------:R-:W-:Y:S01]  /*09c0*/  LEA R18, P1, R14, UR10, 0x2 ;  /* 0x0000000a0e127c11 */ /* 0x000fe2000f8210ff */
[----:B------:R-:W-:Y:S01]  /*09d0*/  IMAD.IADD R3, R3, 0x1, R19 ;  /* 0x0000000103037824 */ /* 0x000fe200078e0213 */
[----:B------:R-:W-:Y:S02]  /*09e0*/  IADD3 R7, PT, PT, R15, R11, RZ ;  /* 0x0000000b0f077210 */ /* 0x000fe40007ffe0ff */
[----:B------:R-:W-:Y:S02]  /*09f0*/  LEA R16, P2, R2, UR10, 0x2 ;  /* 0x0000000a02107c11 */ /* 0x000fe4000f8410ff */
[----:B------:R-:W-:Y:S02]  /*0a00*/  LEA.HI.X R11, R12, UR11, R13, 0x2, P0 ;  /* 0x0000000b0c0b7c11 */ /* 0x000fe400080f140d */
[----:B------:R-:W-:-:S02]  /*0a10*/  LEA.HI.X R19, R14, UR11, R7, 0x2, P1 ;  /* 0x0000000b0e137c11 */ /* 0x000fc400088f1407 */
[----:B------:R-:W-:Y:S01]  /*0a20*/  LEA.HI.X R17, R2, UR11, R3, 0x2, P2 ;  /* 0x0000000b02117c11 */ /* 0x000fe200090f1403 */
[----:B--2---:R-:W-:Y:S04]  /*0a30*/  STG.E desc[UR4][R8.64], R6 ;  /* 0x0000000608007986 */ /* 0x004fe8000c101904 */
[----:B-----5:R-:W-:Y:S04]  /*0a40*/  STG.E desc[UR4][R10.64], R5 ;  /* 0x000000050a007986 */ /* 0x020fe8000c101904 */
[----:B---3--:R-:W-:Y:S04]  /*0a50*/  STG.E desc[UR4][R18.64], R4 ;  /* 0x0000000412007986 */ /* 0x008fe8000c101904 */
[----:B------:R-:W-:Y:S01]  /*0a60*/  STG.E desc[UR4][R16.64], R0 ;  /* 0x0000000010007986 */ /* 0x000fe2000c101904 */
[----:B------:R-:W-:Y:S05]  /*0a70*/  EXIT ;  /* 0x000000000000794d */ /* 0x000fea0003800000 */
.L_x_3:
[C---:B------:R-:W-:Y:S01]  /*0a80*/  IMAD.WIDE.U32 R12, R10.reuse, UR8, R8 ;  /* 0x000000080a0c7c25 */ /* 0x040fe2000f8e0008 */
[----:B------:R-:W-:Y:S01]  /*0a90*/  SHF.R.S32.HI R0, RZ, 0x1f, R7 ;  /* 0x0000001fff007819 */ /* 0x000fe20000011407 */
[----:B------:R-:W0:Y:S02]  /*0aa0*/  LDCU.64 UR14, c[0x0][0x380] ;  /* 0x00007000ff0e77ac */ /* 0x000e240008000a00 */
[----:B------:R-:W-:Y:S02]  /*0ab0*/  IMAD R3, R10, UR6, R13 ;  /* 0x000000060a037c24 */ /* 0x000fe4000f8e020d */
[----:B------:R-:W-:-:S03]  /*0ac0*/  IMAD.SHL.U32 R28, R12, 0x4, RZ ;  /* 0x000000040c1c7824 */ /* 0x000fc600078e00ff */
[----:B------:R-:W-:Y:S02]  /*0ad0*/  SHF.L.U64.HI R12, R12, 0x2, R3 ;  /* 0x000000020c0c7819 */ /* 0x000fe40000010203 */
[----:B------:R-:W-:-:S04]  /*0ae0*/  IADD3 R22, P0, PT, R28, UR12, RZ ;  /* 0x0000000c1c167c10 */ /* 0x000fc8000ff1e0ff */
[----:B------:R-:W-:-:S05]  /*0af0*/  IADD3.X R23, PT, PT, R12, UR13, RZ, P0, !PT ;  /* 0x0000000d0c177c10 */ /* 0x000fca00087fe4ff */
[----:B------:R1:W2:Y:S01]  /*0b00*/  LDG.E.CONSTANT R22, desc[UR4][R22.64] ;  /* 0x0000000416167981 */ /* 0x0002a2000c1e9900 */
[----:B------:R-:W-:Y:S01]  /*0b10*/  IADD3 R19, P0, PT, R10, UR9, RZ ;  /* 0x000000090a137c10 */ /* 0x000fe2000ff1e0ff */
[----:B------:R-:W-:Y:S02]  /*0b20*/  IMAD.MOV.U32 R11, RZ, RZ, RZ ;  /* 0x000000ffff0b7224 */ /* 0x000fe400078e00ff */
[----:B------:R-:W-:Y:S01]  /*0b30*/  IMAD R13, R0, UR9, RZ ;  /* 0x00000009000d7c24 */ /* 0x000fe2000f8e02ff */
[----:B------:R-:W-:Y:S01]  /*0b40*/  IADD3.X R6, PT, PT, RZ, RZ, RZ, P0, !PT ;  /* 0x000000ffff067210 */ /* 0x000fe200007fe4ff */
[----:B------:R-:W-:-:S04]  /*0b50*/  IMAD.WIDE.U32 R4, R19, UR8, R8 ;  /* 0x0000000813047c25 */ /* 0x000fc8000f8e0008 */
[----:B------:R-:W-:-:S04]  /*0b60*/  IMAD R2, R6, UR8, RZ ;  /* 0x0000000806027c24 */ /* 0x000fc8000f8e02ff */
[C---:B------:R-:W-:Y:S01]  /*0b70*/  IMAD R15, R19.reuse, UR6, R2 ;  /* 0x00000006130f7c24 */ /* 0x040fe2000f8e0202 */
[----:B------:R-:W-:Y:S01]  /*0b80*/  IADD3 R19, P0, PT, R19, UR9, RZ ;  /* 0x0000000913137c10 */ /* 0x000fe2000ff1e0ff */
[----:B------:R-:W-:-:S04]  /*0b90*/  IMAD.WIDE.U32 R2, R7, UR9, R10 ;  /* 0x0000000907027c25 */ /* 0x000fc8000f8e000a */
[----:B------:R-:W-:Y:S01]  /*0ba0*/  IMAD.IADD R15, R5, 0x1, R15 ;  /* 0x00000001050f7824 */ /* 0x000fe200078e020f */
[----:B------:R-:W-:Y:S01]  /*0bb0*/  IADD3 R13, PT, PT, R3, R13, RZ ;  /* 0x0000000d030d7210 */ /* 0x000fe20007ffe0ff */
[----:B------:R-:W-:Y:S02]  /*0bc0*/  VIADD R5, R26, 0x5 ;  /* 0x000000051a057836 */ /* 0x000fe40000000000 */
[----:B------:R-:W-:Y:S01]  /*0bd0*/  IMAD.X R6, RZ, RZ, R6, P0 ;  /* 0x000000ffff067224 */ /* 0x000fe200000e0606 */
[C---:B------:R-:W-:Y:S01]  /*0be0*/  SHF.L.U64.HI R25, R4.reuse, 0x2, R15 ;  /* 0x0000000204197819 */ /* 0x040fe2000001020f */
[----:B------:R-:W-:Y:S01]  /*0bf0*/  IMAD R3, R13, UR8, RZ ;  /* 0x000000080d037c24 */ /* 0x000fe2000f8e02ff */
[----:B------:R-:W-:Y:S01]  /*0c00*/  SHF.R.S32.HI R0, RZ, 0x1f, R5 ;  /* 0x0000001fff007819 */ /* 0x000fe20000011405 */
[----:B------:R-:W-:Y:S01]  /*0c10*/  IMAD.SHL.U32 R7, R4, 0x4, RZ ;  /* 0x0000000404077824 */ /* 0x000fe200078e00ff */
[----:B------:R-:W-:Y:S01]  /*0c20*/  IADD3 R13, PT, PT, R26, 0x6, RZ ;  /* 0x000000061a0d7810 */ /* 0x000fe20007ffe0ff */
[----:B------:R-:W-:-:S02]  /*0c30*/  IMAD R15, R2, UR6, R3 ;  /* 0x00000006020f7c24 */ /* 0x000fc4000f8e0203 */
[----:B------:R-:W-:-:S04]  /*0c40*/  IMAD.WIDE.U32 R2, R2, UR8, R8 ;  /* 0x0000000802027c25 */ /* 0x000fc8000f8e0008 */
[----:B------:R-:W-:Y:S01]  /*0c50*/  IMAD.IADD R15, R3, 0x1, R15 ;  /* 0x00000001030f7824 */ /* 0x000fe200078e020f */
[----:B0-----:R-:W-:Y:S01]  /*0c60*/  LEA R14, P0, R2, UR14, 0x2 ;  /* 0x0000000e020e7c11 */ /* 0x001fe2000f8010ff */
[----:B------:R-:W-:Y:S01]  /*0c70*/  IMAD R21, R0, UR9, RZ ;  /* 0x0000000900157c24 */ /* 0x000fe2000f8e02ff */
[----:B------:R-:W-:Y:S01]  /*0c80*/  SHF.R.S32.HI R0, RZ, 0x1f, R13 ;  /* 0x0000001fff007819 */ /* 0x000fe2000001140d */
[----:B------:R-:W-:Y:S01]  /*0c90*/  IMAD.WIDE.U32 R4, R5, UR9, R10 ;  /* 0x0000000905047c25 */ /* 0x000fe2000f8e000a */
[----:B------:R-:W-:Y:S02]  /*0ca0*/  LEA.HI.X R15, R2, UR15, R15, 0x2, P0 ;  /* 0x0000000f020f7c11 */ /* 0x000fe400080f140f */
[----:B------:R-:W-:Y:S01]  /*0cb0*/  IADD3 R20, P0, PT, R28, UR10, RZ ;  /* 0x0000000a1c147c10 */ /* 0x000fe2000ff1e0ff */
[----:B------:R-:W-:-:S04]  /*0cc0*/  IMAD.WIDE.U32 R2, R13, UR9, R10 ;  /* 0x000000090d027c25 */ /* 0x000fc8000f8e000a */
[----:B------:R-:W-:Y:S02]  /*0cd0*/  IMAD R18, R6, UR8, RZ ;  /* 0x0000000806127c24 */ /* 0x000fe4000f8e02ff */
[----:B------:R-:W-:Y:S02]  /*0ce0*/  IMAD.IADD R21, R5, 0x1, R21 ;  /* 0x0000000105157824 */ /* 0x000fe400078e0215 */
[----:B------:R-:W-:Y:S02]  /*0cf0*/  IMAD R13, R0, UR9, RZ ;  /* 0x00000009000d7c24 */ /* 0x000fe4000f8e02ff */
[----:B------:R-:W-:-:S03]  /*0d00*/  IMAD.WIDE.U32 R16, R19, UR8, R8 ;  /* 0x0000000813107c25 */ /* 0x000fc6000f8e0008 */
[----:B------:R-:W-:Y:S01]  /*0d10*/  IADD3 R13, PT, PT, R3, R13, RZ ;  /* 0x0000000d030d7210 */ /* 0x000fe20007ffe0ff */
[----:B-1----:R-:W-:Y:S02]  /*0d20*/  IMAD R23, R19, UR6, R18 ;  /* 0x0000000613177c24 */ /* 0x002fe4000f8e0212 */
[----:B------:R-:W-:Y:S01]  /*0d30*/  IMAD R5, R21, UR8, RZ ;  /* 0x0000000815057c24 */ /* 0x000fe2000f8e02ff */
[----:B------:R-:W-:Y:S01]  /*0d40*/  IADD3 R19, P2, PT, R19, UR9, RZ ;  /* 0x0000000913137c10 */ /* 0x000fe2000ff5e0ff */
[----:B------:R-:W-:Y:S01]  /*0d50*/  IMAD.SHL.U32 R24, R16, 0x4, RZ ;  /* 0x0000000410187824 */ /* 0x000fe200078e00ff */
[----:B------:R-:W-:Y:S01]  /*0d60*/  IADD3 R23, PT, PT, R17, R23, RZ ;  /* 0x0000001711177210 */ /* 0x000fe20007ffe0ff */
[----:B------:R-:W-:Y:S01]  /*0d70*/  IMAD R3, R4, UR6, R5 ;  /* 0x0000000604037c24 */ /* 0x000fe2000f8e0205 */
[----:B------:R-:W-:Y:S01]  /*0d80*/  IADD3.X R21, PT, PT, R12, UR11, RZ, P0, !PT ;  /* 0x0000000b0c157c10 */ /* 0x000fe200087fe4ff */
[----:B------:R-:W-:Y:S01]  /*0d90*/  IMAD.WIDE.U32 R4, R4, UR8, R8 ;  /* 0x0000000804047c25 */ /* 0x000fe2000f8e0008 */
[----:B------:R-:W-:-:S03]  /*0da0*/  SHF.L.U64.HI R0, R16, 0x2, R23 ;  /* 0x0000000210007819 */ /* 0x000fc60000010217 */
[----:B------:R-:W-:Y:S01]  /*0db0*/  IMAD R17, R13, UR8, RZ ;  /* 0x000000080d117c24 */ /* 0x000fe2000f8e02ff */
[----:B------:R-:W-:Y:S01]  /*0dc0*/  IADD3 R28, P0, PT, R28, UR14, RZ ;  /* 0x0000000e1c1c7c10 */ /* 0x000fe2000ff1e0ff */
[----:B------:R-:W-:Y:S02]  /*0dd0*/  IMAD.IADD R13, R5, 0x1, R3 ;  /* 0x00000001050d7824 */ /* 0x000fe400078e0203 */
[----:B------:R-:W-:Y:S01]  /*0de0*/  IMAD.X R6, RZ, RZ, R6, P2 ;  /* 0x000000ffff067224 */ /* 0x000fe200010e0606 */
[----:B------:R-:W-:Y:S01]  /*0df0*/  LEA R16, P1, R4, UR14, 0x2 ;  /* 0x0000000e04107c11 */ /* 0x000fe2000f8210ff */
[C---:B------:R-:W-:Y:S01]  /*0e00*/  IMAD R5, R2.reuse, UR6, R17 ;  /* 0x0000000602057c24 */ /* 0x040fe2000f8e0211 */
[----:B------:R0:W3:Y:S01]  /*0e10*/  LDG.E.CONSTANT R23, desc[UR4][R20.64] ;  /* 0x0000000414177981 */ /* 0x0000e2000c1e9900 */
[----:B------:R-:W-:Y:S01]  /*0e20*/  IMAD.WIDE.U32 R2, R2, UR8, R8 ;  /* 0x0000000802027c25 */ /* 0x000fe2000f8e0008 */
[----:B------:R-:W-:Y:S02]  /*0e30*/  IADD3.X R29, PT, PT, R12, UR15, RZ, P0, !PT ;  /* 0x0000000f0c1d7c10 */ /* 0x000fe400087fe4ff */
[----:B------:R-:W-:Y:S01]  /*0e40*/  LEA.HI.X R17, R4, UR15, R13, 0x2, P1 ;  /* 0x0000000f04117c11 */ /* 0x000fe200088f140d */
[----:B------:R-:W-:Y:S01]  /*0e50*/  IMAD R18, R6, UR8, RZ ;  /* 0x0000000806127c24 */ /* 0x000fe2000f8e02ff */
[----:B------:R-:W-:-:S02]  /*0e60*/  LEA R12, P2, R2, UR14, 0x2 ;  /* 0x0000000e020c7c11 */ /* 0x000fc4000f8410ff */
[----:B------:R-:W-:Y:S01]  /*0e70*/  IADD3 R5, PT, PT, R3, R5, RZ ;  /* 0x0000000503057210 */ /* 0x000fe20007ffe0ff */
[----:B------:R-:W-:Y:S01]  /*0e80*/  IMAD R27, R19, UR6, R18 ;  /* 0x00000006131b7c24 */ /* 0x000fe2000f8e0212 */
[----:B------:R-:W-:Y:S01]  /*0e90*/  IADD3 R4, P0, PT, R7, UR10, RZ ;  /* 0x0000000a07047c10 */ /* 0x000fe2000ff1e0ff */
[----:B------:R-:W-:Y:S01]  /*0ea0*/  IMAD.WIDE.U32 R18, R19, UR8, R8 ;  /* 0x0000000813127c25 */ /* 0x000fe2000f8e0008 */
[----:B0-----:R-:W-:Y:S02]  /*0eb0*/  IADD3 R20, P1, PT, R7, UR12, RZ ;  /* 0x0000000c07147c10 */ /* 0x001fe4000ff3e0ff */
[----:B------:R-:W-:Y:S02]  /*0ec0*/  LEA.HI.X R13, R2, UR15, R5, 0x2, P2 ;  /* 0x0000000f020d7c11 */ /* 0x000fe400090f1405 */
[----:B------:R-:W-:Y:S01]  /*0ed0*/  IADD3.X R5, PT, PT, R25, UR11, RZ, P0, !PT ;  /* 0x0000000b19057c10 */ /* 0x000fe200087fe4ff */
[----:B------:R-:W-:Y:S01]  /*0ee0*/  IMAD.IADD R27, R19, 0x1, R27 ;  /* 0x00000001131b7824 */ /* 0x000fe200078e021b */
[----:B------:R-:W-:-:S02]  /*0ef0*/  IADD3.X R21, PT, PT, R25, UR13, RZ, P1, !PT ;  /* 0x0000000d19157c10 */ /* 0x000fc40008ffe4ff */
[----:B------:R-:W-:Y:S02]  /*0f00*/  IADD3 R2, P1, PT, R24, UR12, RZ ;  /* 0x0000000c18027c10 */ /* 0x000fe4000ff3e0ff */
[----:B------:R0:W4:Y:S02]  /*0f10*/  LDG.E.CONSTANT R5, desc[UR4][R4.64] ;  /* 0x0000000404057981 */ /* 0x000124000c1e9900 */
[----:B------:R-:W-:Y:S02]  /*0f20*/  IADD3.X R3, PT, PT, R0, UR13, RZ, P1, !PT ;  /* 0x0000000d00037c10 */ /* 0x000fe40008ffe4ff */
[----:B------:R1:W5:Y:S04]  /*0f30*/  LDG.E.CONSTANT R6, desc[UR4][R20.64] ;  /* 0x0000000414067981 */ /* 0x000368000c1e9900 */
[----:B------:R-:W4:Y:S01]  /*0f40*/  LDG.E.CONSTANT R3, desc[UR4][R2.64] ;  /* 0x0000000402037981 */ /* 0x000f22000c1e9900 */
[----:B0-----:R-:W-:-:S03]  /*0f50*/  SHF.L.U64.HI R4, R18, 0x2, R27 ;  /* 0x0000000212047819 */ /* 0x001fc6000001021b */
[----:B--2---:R0:W-:Y:S02]  /*0f60*/  STG.E desc[UR4][R28.64], R22 ;  /* 0x000000161c007986 */ /* 0x0041e4000c101904 */
[----:B0-----:R-:W-:Y:S01]  /*0f70*/  IADD3 R28, P0, PT, R24, UR10, RZ ;  /* 0x0000000a181c7c10 */ /* 0x001fe2000ff1e0ff */
[----:B------:R-:W-:-:S03]  /*0f80*/  IMAD.SHL.U32 R22, R18, 0x4, RZ ;  /* 0x0000000412167824 */ /* 0x000fc600078e00ff */
[----:B------:R-:W-:Y:S02]  /*0f90*/  IADD3.X R29, PT, PT, R0, UR11, RZ, P0, !PT ;  /* 0x0000000b001d7c10 */ /* 0x000fe400087fe4ff */
[C---:B------:R-:W-:Y:S02]  /*0fa0*/  IADD3 R18, P1, PT, R22.reuse, UR12, RZ ;  /* 0x0000000c16127c10 */ /* 0x040fe4000ff3e0ff */
[----:B-1----:R-:W-:Y:S01]  /*0fb0*/  IADD3 R20, P0, PT, R22, UR10, RZ ;  /* 0x0000000a16147c10 */ /* 0x002fe2000ff1e0ff */
[----:B------:R-:W2:Y:S01]  /*0fc0*/  LDG.E.CONSTANT R2, desc[UR4][R28.64] ;  /* 0x000000041c027981 */ /* 0x000ea2000c1e9900 */
[C---:B------:R-:W-:Y:S02]  /*0fd0*/  IADD3.X R19, PT, PT, R4.reuse, UR13, RZ, P1, !PT ;  /* 0x0000000d04137c10 */ /* 0x040fe40008ffe4ff */
[----:B------:R-:W-:-:S03]  /*0fe0*/  IADD3.X R21, PT, PT, R4, UR11, RZ, P0, !PT ;  /* 0x0000000b04157c10 */ /* 0x000fc600087fe4ff */
[----:B------:R-:W2:Y:S04]  /*0ff0*/  LDG.E.CONSTANT R18, desc[UR4][R18.64] ;  /* 0x0000000412127981 */ /* 0x000ea8000c1e9900 */
[----:B------:R-:W2:Y:S01]  /*1000*/  LDG.E.CONSTANT R21, desc[UR4][R20.64] ;  /* 0x0000000414157981 */ /* 0x000ea2000c1e9900 */
[----:B------:R-:W-:-:S04]  /*1010*/  IADD3 R27, PT, PT, R26, 0x7, RZ ;  /* 0x000000071a1b7810 */ /* 0x000fc80007ffe0ff */
[----:B------:R-:W-:Y:S01]  /*1020*/  SHF.R.S32.HI R26, RZ, 0x1f, R27 ;  /* 0x0000001fff1a7819 */ /* 0x000fe2000001141b */
[----:B------:R-:W-:-:S04]  /*1030*/  IMAD.WIDE.U32 R10, R27, UR9, R10 ;  /* 0x000000091b0a7c25 */ /* 0x000fc8000f8e000a */
[----:B------:R-:W-:-:S04]  /*1040*/  IMAD R27, R26, UR9, RZ ;  /* 0x000000091a1b7c24 */ /* 0x000fc8000f8e02ff */
[----:B------:R-:W-:-:S04]  /*1050*/  IMAD.IADD R27, R11, 0x1, R27 ;  /* 0x000000010b1b7824 */ /* 0x000fc800078e021b */
[----:B------:R-:W-:Y:S02]  /*1060*/  IMAD R27, R27, UR8, RZ ;  /* 0x000000081b1b7c24 */ /* 0x000fe4000f8e02ff */
[----:B------:R-:W-:-:S04]  /*1070*/  IMAD.WIDE.U32 R8, R10, UR8, R8 ;  /* 0x000000080a087c25 */ /* 0x000fc8000f8e0008 */
[----:B------:R-:W-:Y:S01]  /*1080*/  IMAD R27, R10, UR6, R27 ;  /* 0x000000060a1b7c24 */ /* 0x000fe2000f8e021b */
[----:B------:R-:W-:Y:S02]  /*1090*/  LEA R10, P1, R8, UR14, 0x2 ;  /* 0x0000000e080a7c11 */ /* 0x000fe4000f8210ff */
[----:B------:R-:W-:Y:S02]  /*10a0*/  IADD3 R26, P0, PT, R7, UR14, RZ ;  /* 0x0000000e071a7c10 */ /* 0x000fe4000ff1e0ff */
[----:B------:R-:W-:-:S04]  /*10b0*/  IADD3 R27, PT, PT, R9, R27, RZ ;  /* 0x0000001b091b7210 */ /* 0x000fc80007ffe0ff */
[----:B------:R-:W-:Y:S02]  /*10c0*/  LEA.HI.X R11, R8, UR15, R27, 0x2, P1 ;  /* 0x0000000f080b7c11 */ /* 0x000fe400088f141b */
[----:B------:R-:W-:Y:S02]  /*10d0*/  IADD3.X R27, PT, PT, R25, UR15, RZ, P0, !PT ;  /* 0x0000000f191b7c10 */ /* 0x000fe400087fe4ff */
[----:B------:R-:W-:Y:S02]  /*10e0*/  IADD3 R24, P0, PT, R24, UR14, RZ ;  /* 0x0000000e18187c10 */ /* 0x000fe4000ff1e0ff */
[----:B------:R-:W-:Y:S02]  /*10f0*/  IADD3 R8, P1, PT, R22, UR14, RZ ;  /* 0x0000000e16087c10 */ /* 0x000fe4000ff3e0ff */
[----:B------:R-:W-:Y:S02]  /*1100*/  IADD3.X R25, PT, PT, R0, UR15, RZ, P0, !PT ;  /* 0x0000000f00197c10 */ /* 0x000fe400087fe4ff */
[----:B------:R-:W-:Y:S01]  /*1110*/  IADD3.X R9, PT, PT, R4, UR15, RZ, P1, !PT ;  /* 0x0000000f04097c10 */ /* 0x000fe20008ffe4ff */
[----:B---3--:R-:W-:Y:S04]  /*1120*/  STG.E desc[UR4][R14.64], R23 ;  /* 0x000000170e007986 */ /* 0x008fe8000c101904 */
[----:B-----5:R-:W-:Y:S04]  /*1130*/  STG.E desc[UR4][R26.64], R6 ;  /* 0x000000061a007986 */ /* 0x020fe8000c101904 */
[----:B----4-:R-:W-:Y:S04]  /*1140*/  STG.E desc[UR4][R16.64], R5 ;  /* 0x0000000510007986 */ /* 0x010fe8000c101904 */
[----:B------:R-:W-:Y:S04]  /*1150*/  STG.E desc[UR4][R24.64], R3 ;  /* 0x0000000318007986 */ /* 0x000fe8000c101904 */
[----:B--2---:R-:W-:Y:S04]  /*1160*/  STG.E desc[UR4][R12.64], R2 ;  /* 0x000000020c007986 */ /* 0x004fe8000c101904 */
[----:B------:R-:W-:Y:S04]  /*1170*/  STG.E desc[UR4][R8.64], R18 ;  /* 0x0000001208007986 */ /* 0x000fe8000c101904 */
[----:B------:R-:W-:Y:S01]  /*1180*/  STG.E desc[UR4][R10.64], R21 ;  /* 0x000000150a007986 */ /* 0x000fe2000c101904 */
[----:B------:R-:W-:Y:S05]  /*1190*/  EXIT ;  /* 0x000000000000794d */ /* 0x000fea0003800000 */
.L_x_4:
        /* <DEDUP_REMOVED lines=14> */
.L_x_15:


//--------------------- .text._Z6k_packPKfiiiPfS1_ --------------------------
	.section	.text._Z6k_packPKfiiiPfS1_,"ax",@progbits
	.align	128
        .global         _Z6k_packPKfiiiPfS1_
        .type           _Z6k_packPKfiiiPfS1_,@function
        .size           _Z6k_packPKfiiiPfS1_,(.L_x_16 - _Z6k_packPKfiiiPfS1_)
        .other          _Z6k_packPKfiiiPfS1_,@"STO_CUDA_ENTRY STV_DEFAULT"
_Z6k_packPKfiiiPfS1_:
.text._Z6k_packPKfiiiPfS1_:
        /* <DEDUP_REMOVED lines=13> */
[----:B------:R-:W-:Y:S01]  /*00d0*/  UIMAD.WIDE.U32 UR4, UR11, 0x4, URZ ;  /* 0x000000040b0478a5 */ /* 0x000fe2000f8e00ff */
[--C-:B------:R-:W-:Y:S01]  /*00e0*/  SHF.R.S32.HI R5, RZ, 0x1f, R4.reuse ;  /* 0x0000001fff057819 */ /* 0x100fe20000011404 */
[----:B------:R-:W0:Y:S01]  /*00f0*/  LDCU.64 UR12, c[0x0][0x380] ;  /* 0x00007000ff0c77ac */ /* 0x000e220008000a00 */
[----:B------:R-:W1:Y:S03]  /*0100*/  LDC R19, c[0x0][0x390] ;  /* 0x0000e400ff137b82 */ /* 0x000e660000000800 */
[----:B------:R-:W-:Y:S01]  /*0110*/  IADD3 R3, P0, PT, R2, UR4, RZ ;  /* 0x0000000402037c10 */ /* 0x000fe2000ff1e0ff */
[----:B------:R-:W-:Y:S01]  /*0120*/  USHF.R.S32.HI UR8, URZ, 0x1f, UR10 ;  /* 0x0000001fff087899 */ /* 0x000fe2000801140a */
[----:B------:R-:W2:Y:S03]  /*0130*/  LDCU.64 UR6, c[0x0][0x358] ;  /* 0x00006b00ff0677ac */ /* 0x000ea60008000a00 */
[----:B------:R-:W-:Y:S01]  /*0140*/  IMAD.X R22, RZ, RZ, UR5, P0 ;  /* 0x00000005ff167e24 */ /* 0x000fe200080e06ff */
[C---:B------:R-:W-:Y:S01]  /*0150*/  IADD3 R9, P0, PT, R3.reuse, UR11, RZ ;  /* 0x0000000b03097c10 */ /* 0x040fe2000ff1e0ff */
[----:B------:R-:W-:Y:S01]  /*0160*/  IMAD.WIDE.U32 R6, R3, UR10, R4 ;  /* 0x0000000a03067c25 */ /* 0x000fe2000f8e0004 */
[----:B------:R-:W3:Y:S02]  /*0170*/  LDCU.64 UR14, c[0x0][0x3a0] ;  /* 0x00007400ff0e77ac */ /* 0x000ee40008000a00 */
[----:B------:R-:W-:Y:S01]  /*0180*/  IADD3 R21, P1, PT, R9, UR11, RZ ;  /* 0x0000000b09157c10 */ /* 0x000fe2000ff3e0ff */
[----:B------:R-:W-:-:S02]  /*0190*/  IMAD R0, R22, UR10, RZ ;  /* 0x0000000a16007c24 */ /* 0x000fc4000f8e02ff */
[----:B------:R-:W-:Y:S01]  /*01a0*/  IMAD.X R22, RZ, RZ, R22, P0 ;  /* 0x000000ffff167224 */ /* 0x000fe200000e0616 */
[----:B0-----:R-:W-:Y:S01]  /*01b0*/  LEA R14, P0, R6, UR12, 0x2 ;  /* 0x0000000c060e7c11 */ /* 0x001fe2000f8010ff */
[----:B------:R-:W-:Y:S02]  /*01c0*/  IMAD R3, R3, UR8, R0 ;  /* 0x0000000803037c24 */ /* 0x000fe4000f8e0200 */
[----:B------:R-:W-:-:S03]  /*01d0*/  IMAD.WIDE.U32 R16, R21, UR10, R4 ;  /* 0x0000000a15107c25 */ /* 0x000fc6000f8e0004 */
[----:B------:R-:W-:Y:S02]  /*01e0*/  IADD3 R3, PT, PT, R7, R3, RZ ;  /* 0x0000000307037210 */ /* 0x000fe40007ffe0ff */
[----:B-1----:R-:W-:Y:S02]  /*01f0*/  SHF.R.S32.HI R0, RZ, 0x1f, R19 ;  /* 0x0000001fff007819 */ /* 0x002fe40000011413 */
[----:B------:R-:W-:Y:S01]  /*0200*/  LEA.HI.X R15, R6, UR13, R3, 0x2, P0 ;  /* 0x0000000d060f7c11 */ /* 0x000fe200080f1403 */
[----:B------:R-:W-:Y:S01]  /*0210*/  IMAD R6, R22, UR10, RZ ;  /* 0x0000000a16067c24 */ /* 0x000fe2000f8e02ff */
[----:B------:R-:W-:Y:S01]  /*0220*/  IADD3 R23, PT, PT, R19, 0x1, RZ ;  /* 0x0000000113177810 */ /* 0x000fe20007ffe0ff */
[----:B------:R-:W-:Y:S02]  /*0230*/  IMAD.X R22, RZ, RZ, R22, P1 ;  /* 0x000000ffff167224 */ /* 0x000fe400008e0616 */
[----:B------:R-:W-:Y:S01]  /*0240*/  IMAD R7, R9, UR8, R6 ;  /* 0x0000000809077c24 */ /* 0x000fe2000f8e0206 */
[----:B--2---:R0:W2:Y:S01]  /*0250*/  LDG.E.CONSTANT R20, desc[UR6][R14.64] ;  /* 0x000000060e147981 */ /* 0x0040a2000c1e9900 */
[----:B------:R-:W-:-:S02]  /*0260*/  IMAD R6, R22, UR10, RZ ;  /* 0x0000000a16067c24 */ /* 0x000fc4000f8e02ff */
[----:B------:R-:W-:-:S04]  /*0270*/  IMAD.WIDE.U32 R8, R9, UR10, R4 ;  /* 0x0000000a09087c25 */ /* 0x000fc8000f8e0004 */
[----:B------:R-:W-:Y:S01]  /*0280*/  IMAD R13, R21, UR8, R6 ;  /* 0x00000008150d7c24 */ /* 0x000fe2000f8e0206 */
[----:B------:R-:W-:Y:S01]  /*0290*/  LEA R12, P0, R8, UR12, 0x2 ;  /* 0x0000000c080c7c11 */ /* 0x000fe2000f8010ff */
[----:B------:R-:W-:Y:S01]  /*02a0*/  IMAD.MOV.U32 R3, RZ, RZ, RZ ;  /* 0x000000ffff037224 */ /* 0x000fe200078e00ff */
[----:B------:R-:W-:Y:S01]  /*02b0*/  LEA R6, P1, R16, UR12, 0x2 ;  /* 0x0000000c10067c11 */ /* 0x000fe2000f8210ff */
[----:B------:R-:W-:Y:S02]  /*02c0*/  IMAD.IADD R9, R9, 0x1, R7 ;  /* 0x0000000109097824 */ /* 0x000fe400078e0207 */
[----:B------:R-:W-:Y:S02]  /*02d0*/  IMAD.IADD R7, R17, 0x1, R13 ;  /* 0x0000000111077824 */ /* 0x000fe400078e020d */
[----:B------:R-:W-:Y:S01]  /*02e0*/  IMAD.WIDE.U32 R10, R19, UR11, R2 ;  /* 0x0000000b130a7c25 */ /* 0x000fe2000f8e0002 */
[----:B------:R-:W-:Y:S02]  /*02f0*/  LEA.HI.X R13, R8, UR13, R9, 0x2, P0 ;  /* 0x0000000d080d7c11 */ /* 0x000fe400080f1409 */
[----:B------:R-:W-:Y:S01]  /*0300*/  LEA.HI.X R7, R16, UR13, R7, 0x2, P1 ;  /* 0x0000000d10077c11 */ /* 0x000fe200088f1407 */
[----:B------:R-:W-:Y:S01]  /*0310*/  IMAD R17, R0, UR11, RZ ;  /* 0x0000000b00117c24 */ /* 0x000fe2000f8e02ff */
[----:B------:R-:W-:Y:S01]  /*0320*/  SHF.R.S32.HI R0, RZ, 0x1f, R23 ;  /* 0x0000001fff007819 */ /* 0x000fe20000011417 */
[----:B------:R-:W-:-:S02]  /*0330*/  IMAD.WIDE.U32 R8, R23, UR11, R2 ;  /* 0x0000000b17087c25 */ /* 0x000fc4000f8e0002 */
[----:B------:R-:W4:Y:S01]  /*0340*/  LDG.E.CONSTANT R6, desc[UR6][R6.64] ;  /* 0x0000000606067981 */ /* 0x000f22000c1e9900 */
[----:B------:R-:W-:Y:S01]  /*0350*/  IADD3 R11, PT, PT, R11, R17, RZ ;  /* 0x000000110b0b7210 */ /* 0x000fe20007ffe0ff */
[----:B------:R-:W-:Y:S02]  /*0360*/  VIADD R17, R19, 0x2 ;  /* 0x0000000213117836 */ /* 0x000fe40000000000 */
[----:B------:R-:W-:-:S03]  /*0370*/  IMAD R23, R0, UR11, RZ ;  /* 0x0000000b00177c24 */ /* 0x000fc6000f8e02ff */
[----:B------:R-:W-:Y:S01]  /*0380*/  SHF.R.S32.HI R0, RZ, 0x1f, R17 ;  /* 0x0000001fff007819 */ /* 0x000fe20000011411 */
[----:B------:R-:W-:Y:S02]  /*0390*/  IMAD.IADD R9, R9, 0x1, R23 ;  /* 0x0000000109097824 */ /* 0x000fe400078e0217 */
[----:B------:R-:W-:Y:S01]  /*03a0*/  IMAD.WIDE.U32 R16, R17, UR11, R2 ;  /* 0x0000000b11107c25 */ /* 0x000fe2000f8e0002 */
[----:B------:R-:W-:Y:S01]  /*03b0*/  IADD3 R19, PT, PT, R19, 0x3, RZ ;  /* 0x0000000313137810 */ /* 0x000fe20007ffe0ff */
[----:B------:R1:W5:Y:S02]  /*03c0*/  LDG.E.CONSTANT R23, desc[UR6][R12.64] ;  /* 0x000000060c177981 */ /* 0x000364000c1e9900 */
[----:B------:R-:W-:Y:S02]  /*03d0*/  IMAD R9, R9, UR10, RZ ;  /* 0x0000000a09097c24 */ /* 0x000fe4000f8e02ff */
[----:B------:R-:W-:Y:S02]  /*03e0*/  IMAD R29, R0, UR11, RZ ;  /* 0x0000000b001d7c24 */ /* 0x000fe4000f8e02ff */
[----:B------:R-:W-:-:S02]  /*03f0*/  IMAD R11, R11, UR10, RZ ;  /* 0x0000000a0b0b7c24 */ /* 0x000fc4000f8e02ff */
[----:B------:R-:W-:Y:S01]  /*0400*/  IMAD R27, R8, UR8, R9 ;  /* 0x00000008081b7c24 */ /* 0x000fe2000f8e0209 */
[----:B------:R-:W-:Y:S01]  /*0410*/  IADD3 R0, PT, PT, R17, R29, RZ ;  /* 0x0000001d11007210 */ /* 0x000fe20007ffe0ff */
[----:B------:R-:W-:Y:S02]  /*0420*/  IMAD R25, R10, UR8, R11 ;  /* 0x000000080a197c24 */ /* 0x000fe4000f8e020b */
[----:B------:R-:W-:-:S04]  /*0430*/  IMAD.WIDE.U32 R8, R8, UR10, R4 ;  /* 0x0000000a08087c25 */ /* 0x000fc8000f8e0004 */
[----:B------:R-:W-:-:S04]  /*0440*/  IMAD.WIDE.U32 R10, R10, UR10, R4 ;  /* 0x0000000a0a0a7c25 */ /* 0x000fc8000f8e0004 */
[----:B0-----:R-:W-:Y:S01]  /*0450*/  IMAD.WIDE.U32 R14, R19, UR11, R2 ;  /* 0x0000000b130e7c25 */ /* 0x001fe2000f8e0002 */
[----:B------:R-:W-:-:S03]  /*0460*/  SHF.R.S32.HI R19, RZ, 0x1f, R19 ;  /* 0x0000001fff137819 */ /* 0x000fc60000011413 */
[----:B------:R-:W-:Y:S01]  /*0470*/  IMAD.IADD R27, R9, 0x1, R27 ;  /* 0x00000001091b7824 */ /* 0x000fe200078e021b */
[----:B------:R-:W-:Y:S01]  /*0480*/  LEA R24, P0, R10, UR12, 0x2 ;  /* 0x0000000c0a187c11 */ /* 0x000fe2000f8010ff */
[----:B------:R-:W-:Y:S02]  /*0490*/  IMAD.IADD R25, R11, 0x1, R25 ;  /* 0x000000010b197824 */ /* 0x000fe400078e0219 */
[----:B------:R-:W-:Y:S01]  /*04a0*/  IMAD R9, R0, UR10, RZ ;  /* 0x0000000a00097c24 */ /* 0x000fe2000f8e02ff */
[----:B------:R-:W-:Y:S01]  /*04b0*/  IADD3 R3, P1, PT, R21, UR11, RZ ;  /* 0x0000000b15037c10 */ /* 0x000fe2000ff3e0ff */
[----:B------:R-:W-:Y:S01]  /*04c0*/  IMAD R19, R19, UR11, RZ ;  /* 0x0000000b13137c24 */ /* 0x000fe2000f8e02ff */
[----:B------:R-:W-:Y:S01]  /*04d0*/  LEA.HI.X R25, R10, UR13, R25, 0x2, P0 ;  /* 0x0000000d0a197c11 */ /* 0x000fe200080f1419 */
[----:B------:R-:W-:Y:S01]  /*04e0*/  IMAD R11, R16, UR8, R9 ;  /* 0x00000008100b7c24 */ /* 0x000fe2000f8e0209 */
[----:B-1----:R-:W-:Y:S01]  /*04f0*/  LEA R12, P0, R8, UR12, 0x2 ;  /* 0x0000000c080c7c11 */ /* 0x002fe2000f8010ff */
[----:B------:R-:W-:Y:S01]  /*0500*/  IMAD.WIDE.U32 R16, R16, UR10, R4 ;  /* 0x0000000a10107c25 */ /* 0x000fe2000f8e0004 */
[----:B------:R-:W-:Y:S01]  /*0510*/  IADD3.X R0, PT, PT, RZ, R22, RZ, P1, !PT ;  /* 0x00000016ff007210 */ /* 0x000fe20000ffe4ff */
[----:B------:R0:W4:Y:S02]  /*0520*/  LDG.E.CONSTANT R24, desc[UR6][R24.64] ;  /* 0x0000000618187981 */ /* 0x000124000c1e9900 */
[----:B------:R-:W-:Y:S01]  /*0530*/  IMAD.IADD R9, R15, 0x1, R19 ;  /* 0x000000010f097824 */ /* 0x000fe200078e0213 */
[----:B------:R-:W-:Y:S01]  /*0540*/  LEA.HI.X R13, R8, UR13, R27, 0x2, P0 ;  /* 0x0000000d080d7c11 */ /* 0x000fe200080f141b */
[----:B------:R-:W-:Y:S01]  /*0550*/  IMAD R18, R0, UR10, RZ ;  /* 0x0000000a00127c24 */ /* 0x000fe2000f8e02ff */
[----:B------:R-:W-:Y:S01]  /*0560*/  IADD3 R15, PT, PT, R17, R11, RZ ;  /* 0x0000000b110f7210 */ /* 0x000fe20007ffe0ff */
[----:B------:R-:W-:Y:S01]  /*0570*/  IMAD R17, R9, UR10, RZ ;  /* 0x0000000a09117c24 */ /* 0x000fe2000f8e02ff */
[C---:B------:R-:W-:Y:S01]  /*0580*/  LEA R8, P0, R16.reuse, UR12, 0x2 ;  /* 0x0000000c10087c11 */ /* 0x040fe2000f8010ff */
[C---:B------:R-:W-:Y:S01]  /*0590*/  IMAD.WIDE.U32 R10, R3.reuse, UR10, R4 ;  /* 0x0000000a030a7c25 */ /* 0x040fe2000f8e0004 */
[----:B------:R-:W5:Y:S02]  /*05a0*/  LDG.E.CONSTANT R12, desc[UR6][R12.64] ;  /* 0x000000060c0c7981 */ /* 0x000f64000c1e9900 */
[----:B------:R-:W-:Y:S01]  /*05b0*/  LEA.HI.X R9, R16, UR13, R15, 0x2, P0 ;  /* 0x0000000d10097c11 */ /* 0x000fe200080f140f */
[----:B------:R-:W-:-:S02]  /*05c0*/  IMAD R19, R3, UR8, R18 ;  /* 0x0000000803137c24 */ /* 0x000fc4000f8e0212 */
[C---:B------:R-:W-:Y:S02]  /*05d0*/  IMAD R17, R14.reuse, UR8, R17 ;  /* 0x000000080e117c24 */ /* 0x040fe4000f8e0211 */
[----:B------:R-:W-:Y:S01]  /*05e0*/  IMAD.WIDE.U32 R14, R14, UR10, R4 ;  /* 0x0000000a0e0e7c25 */ /* 0x000fe2000f8e0004 */
[----:B------:R-:W-:-:S03]  /*05f0*/  LEA R16, P0, R10, UR12, 0x2 ;  /* 0x0000000c0a107c11 */ /* 0x000fc6000f8010ff */
[----:B------:R-:W-:Y:S01]  /*0600*/  IMAD.IADD R19, R11, 0x1, R19 ;  /* 0x000000010b137824 */ /* 0x000fe200078e0213 */
[----:B------:R-:W-:Y:S02]  /*0610*/  LEA R18, P1, R14, UR12, 0x2 ;  /* 0x0000000c0e127c11 */ /* 0x000fe4000f8210ff */
[----:B------:R-:W-:Y:S02]  /*0620*/  IADD3 R11, PT, PT, R15, R17, RZ ;  /* 0x000000110f0b7210 */ /* 0x000fe40007ffe0ff */
[----:B------:R-:W-:Y:S02]  /*0630*/  LEA.HI.X R17, R10, UR13, R19, 0x2, P0 ;  /* 0x0000000d0a117c11 */ /* 0x000fe400080f1413 */
[----:B------:R-:W-:Y:S01]  /*0640*/  LEA.HI.X R19, R14, UR13, R11, 0x2, P1 ;  /* 0x0000000d0e137c11 */ /* 0x000fe200088f140b */
[----:B------:R-:W1:Y:S01]  /*0650*/  LDCU.64 UR12, c[0x0][0x398] ;  /* 0x00007300ff0c77ac */ /* 0x000e620008000a00 */
[----:B------:R3:W5:Y:S04]  /*0660*/  LDG.E.CONSTANT R14, desc[UR6][R8.64] ;  /* 0x00000006080e7981 */ /* 0x000768000c1e9900 */
[----:B------:R1:W5:Y:S04]  /*0670*/  LDG.E.CONSTANT R16, desc[UR6][R16.64] ;  /* 0x0000000610107981 */ /* 0x000368000c1e9900 */
[----:B------:R-:W5:Y:S01]  /*0680*/  LDG.E.CONSTANT R18, desc[UR6][R18.64] ;  /* 0x0000000612127981 */ /* 0x000f62000c1e9900 */
[C---:B------:R-:W-:Y:S01]  /*0690*/  IADD3 R15, P0, PT, R2.reuse, UR11, RZ ;  /* 0x0000000b020f7c10 */ /* 0x040fe2000ff1e0ff */
[----:B------:R-:W-:-:S04]  /*06a0*/  IMAD.WIDE.U32 R10, R2, UR10, R4 ;  /* 0x0000000a020a7c25 */ /* 0x000fc8000f8e0004 */
[----:B0-----:R-:W-:-:S04]  /*06b0*/  IMAD.X R25, RZ, RZ, RZ, P0 ;  /* 0x000000ffff197224 */ /* 0x001fc800000e06ff */
[----:B------:R-:W-:Y:S01]  /*06c0*/  IMAD R26, R25, UR10, RZ ;  /* 0x0000000a191a7c24 */ /* 0x000fe2000f8e02ff */
[----:B------:R-:W-:Y:S01]  /*06d0*/  IADD3 R21, P0, PT, R21, -UR4, RZ ;  /* 0x8000000415157c10 */ /* 0x000fe2000ff1e0ff */
[----:B------:R-:W-:Y:S02]  /*06e0*/  IMAD R7, R2, UR8, R11 ;  /* 0x0000000802077c24 */ /* 0x000fe4000f8e020b */
[C---:B------:R-:W-:Y:S02]  /*06f0*/  IMAD R11, R15.reuse, UR8, R26 ;  /* 0x000000080f0b7c24 */ /* 0x040fe4000f8e021a */
[----:B---3--:R-:W-:Y:S01]  /*0700*/  IMAD.WIDE.U32 R8, R15, UR10, R4 ;  /* 0x0000000a0f087c25 */ /* 0x008fe2000f8e0004 */
[----:B------:R-:W-:-:S03]  /*0710*/  IADD3.X R22, PT, PT, R22, ~UR5, RZ, P0, !PT ;  /* 0x8000000516167c10 */ /* 0x000fc600087fe4ff */
[----:B-1----:R-:W-:Y:S01]  /*0720*/  IMAD.IADD R17, R9, 0x1, R11 ;  /* 0x0000000109117824 */ /* 0x002fe200078e020b */
[----:B------:R-:W-:Y:S01]  /*0730*/  IADD3 R9, P1, PT, R3, -UR4, RZ ;  /* 0x8000000403097c10 */ /* 0x000fe2000ff3e0ff */
[----:B------:R-:W-:-:S03]  /*0740*/  IMAD R22, R22, UR10, RZ ;  /* 0x0000000a16167c24 */ /* 0x000fc6000f8e02ff */
[----:B------:R-:W-:Y:S01]  /*0750*/  IADD3.X R15, PT, PT, R0, ~UR5, RZ, P1, !PT ;  /* 0x80000005000f7c10 */ /* 0x000fe20008ffe4ff */
[C---:B------:R-:W-:Y:S01]  /*0760*/  IMAD R3, R21.reuse, UR8, R22 ;  /* 0x0000000815037c24 */ /* 0x040fe2000f8e0216 */
[----:B------:R-:W-:Y:S01]  /*0770*/  SHF.L.U32 R13, R10, 0x2, RZ ;  /* 0x000000020a0d7819 */ /* 0x000fe200000006ff */
[----:B------:R-:W-:Y:S01]  /*0780*/  IMAD.SHL.U32 R26, R8, 0x4, RZ ;  /* 0x00000004081a7824 */ /* 0x000fe200078e00ff */
[----:B------:R-:W-:Y:S01]  /*0790*/  SHF.L.U64.HI R7, R10, 0x2, R7 ;  /* 0x000000020a077819 */ /* 0x000fe20000010207 */
[----:B------:R-:W-:Y:S01]  /*07a0*/  IMAD.WIDE.U32 R10, R21, UR10, R4 ;  /* 0x0000000a150a7c25 */ /* 0x000fe2000f8e0004 */
[----:B------:R-:W-:-:S03]  /*07b0*/  SHF.L.U64.HI R0, R8, 0x2, R17 ;  /* 0x0000000208007819 */ /* 0x000fc60000010211 */
[----:B------:R-:W-:Y:S01]  /*07c0*/  IMAD R8, R15, UR10, RZ ;  /* 0x0000000a0f087c24 */ /* 0x000fe2000f8e02ff */
[----:B------:R-:W-:Y:S01]  /*07d0*/  IADD3 R2, P0, PT, R13, UR12, RZ ;  /* 0x0000000c0d027c10 */ /* 0x000fe2000ff1e0ff */
[----:B------:R-:W-:Y:S01]  /*07e0*/  IMAD.WIDE.U32 R4, R9, UR10, R4 ;  /* 0x0000000a09047c25 */ /* 0x000fe2000f8e0004 */
[----:B------:R-:W-:-:S03]  /*07f0*/  IADD3 R11, PT, PT, R11, R3, RZ ;  /* 0x000000030b0b7210 */ /* 0x000fc60007ffe0ff */
[----:B------:R-:W-:Y:S01]  /*0800*/  IMAD R9, R9, UR8, R8 ;  /* 0x0000000809097c24 */ /* 0x000fe2000f8e0208 */
[----:B------:R-:W-:Y:S02]  /*0810*/  IADD3.X R3, PT, PT, R7, UR13, RZ, P0, !PT ;  /* 0x0000000d07037c10 */ /* 0x000fe400087fe4ff */
[C---:B------:R-:W-:Y:S01]  /*0820*/  SHF.L.U64.HI R15, R10.reuse, 0x2, R11 ;  /* 0x000000020a0f7819 */ /* 0x040fe2000001020b */
[----:B------:R-:W-:Y:S01]  /*0830*/  IMAD.IADD R5, R5, 0x1, R9 ;  /* 0x0000000105057824 */ /* 0x000fe200078e0209 */
[----:B------:R-:W-:Y:S02]  /*0840*/  SHF.L.U32 R17, R10, 0x2, RZ ;  /* 0x000000020a117819 */ /* 0x000fe400000006ff */
[----:B------:R-:W-:Y:S02]  /*0850*/  IADD3 R8, P0, PT, R13, UR14, RZ ;  /* 0x0000000e0d087c10 */ /* 0x000fe4000ff1e0ff */
[C---:B------:R-:W-:Y:S02]  /*0860*/  IADD3 R10, P1, PT, R26.reuse, UR12, RZ ;  /* 0x0000000c1a0a7c10 */ /* 0x040fe4000ff3e0ff */
[----:B------:R-:W-:-:S02]  /*0870*/  IADD3 R26, P2, PT, R26, UR14, RZ ;  /* 0x0000000e1a1a7c10 */ /* 0x000fc4000ff5e0ff */
[----:B------:R-:W-:Y:S02]  /*0880*/  SHF.L.U32 R28, R4, 0x2, RZ ;  /* 0x00000002041c7819 */ /* 0x000fe400000006ff */
[----:B------:R-:W-:Y:S02]  /*0890*/  IADD3.X R9, PT, PT, R7, UR15, RZ, P0, !PT ;  /* 0x0000000f07097c10 */ /* 0x000fe400087fe4ff */
[----:B------:R-:W-:Y:S02]  /*08a0*/  IADD3.X R11, PT, PT, R0, UR13, RZ, P1, !PT ;  /* 0x0000000d000b7c10 */ /* 0x000fe40008ffe4ff */
[----:B------:R-:W-:Y:S02]  /*08b0*/  SHF.L.U64.HI R7, R4, 0x2, R5 ;  /* 0x0000000204077819 */ /* 0x000fe40000010205 */
[----:B------:R-:W-:Y:S02]  /*08c0*/  IADD3.X R27, PT, PT, R0, UR15, RZ, P2, !PT ;  /* 0x0000000f001b7c10 */ /* 0x000fe400097fe4ff */
[----:B------:R-:W-:-:S04]  /*08d0*/  IADD3 R4, P1, PT, R17, UR14, RZ ;  /* 0x0000000e11047c10 */ /* 0x000fc8000ff3e0ff */
[----:B------:R-:W-:Y:S01]  /*08e0*/  IADD3.X R5, PT, PT, R15, UR15, RZ, P1, !PT ;  /* 0x0000000f0f057c10 */ /* 0x000fe20008ffe4ff */
[----:B--2---:R0:W-:Y:S02]  /*08f0*/  STG.E desc[UR6][R2.64], R20 ;  /* 0x0000001402007986 */ /* 0x0041e4000c101906 */
[----:B0-----:R-:W-:Y:S02]  /*0900*/  IADD3 R2, P0, PT, R17, UR12, RZ ;  /* 0x0000000c11027c10 */ /* 0x001fe4000ff1e0ff */
[C---:B------:R-:W-:Y:S02]  /*0910*/  IADD3 R20, P2, PT, R28.reuse, UR12, RZ ;  /* 0x0000000c1c147c10 */ /* 0x040fe4000ff5e0ff */
[----:B------:R-:W-:Y:S02]  /*0920*/  IADD3 R28, P3, PT, R28, UR14, RZ ;  /* 0x0000000e1c1c7c10 */ /* 0x000fe4000ff7e0ff */
[----:B------:R-:W-:Y:S02]  /*0930*/  IADD3.X R3, PT, PT, R15, UR13, RZ, P0, !PT ;  /* 0x0000000d0f037c10 */ /* 0x000fe400087fe4ff */
[----:B------:R-:W-:-:S02]  /*0940*/  IADD3.X R21, PT, PT, R7, UR13, RZ, P2, !PT ;  /* 0x0000000d07157c10 */ /* 0x000fc400097fe4ff */
[----:B------:R-:W-:Y:S01]  /*0950*/  IADD3.X R29, PT, PT, R7, UR15, RZ, P3, !PT ;  /* 0x0000000f071d7c10 */ /* 0x000fe20009ffe4ff */
[----:B----4-:R-:W-:Y:S04]  /*0960*/  STG.E desc[UR6][R8.64], R24 ;  /* 0x0000001808007986 */ /* 0x010fe8000c101906 */
[----:B-----5:R-:W-:Y:S04]  /*0970*/  STG.E desc[UR6][R10.64], R23 ;  /* 0x000000170a007986 */ /* 0x020fe8000c101906 */
[----:B------:R-:W-:Y:S04]  /*0980*/  STG.E desc[UR6][R26.64], R12 ;  /* 0x0000000c1a007986 */ /* 0x000fe8000c101906 */
[----:B------:R-:W-:Y:S04]  /*0990*/  STG.E desc[UR6][R2.64], R6 ;  /* 0x0000000602007986 */ /* 0x000fe8000c101906 */
[----:B------:R-:W-:Y:S04]  /*09a0*/  STG.E desc[UR6][R4.64], R14 ;  /* 0x0000000e04007986 */ /* 0x000fe8000c101906 */
[----:B------:R-:W-:Y:S04]  /*09b0*/  STG.E desc[UR6][R20.64], R16 ;  /* 0x0000001014007986 */ /* 0x000fe8000c101906 */
[----:B------:R-:W-:Y:S01]  /*09c0*/  STG.E desc[UR6][R28.64], R18 ;  /* 0x000000121c007986 */ /* 0x000fe2000c101906 */
[----:B------:R-:W-:Y:S05]  /*09d0*/  EXIT ;  /* 0x000000000000794d */ /* 0x000fea0003800000 */
.L_x_5:
        /* <DEDUP_REMOVED lines=10> */
.L_x_16:


//--------------------- .text._Z17k_stage2_interiorPKfPfiii --------------------------
	.section	.text._Z17k_stage2_interiorPKfPfiii,"ax",@progbits
	.align	128
        .global         _Z17k_stage2_interiorPKfPfiii
        .type           _Z17k_stage2_interiorPKfPfiii,@function
        .size           _Z17k_stage2_interiorPKfPfiii,(.L_x_17 - _Z17k_stage2_interiorPKfPfiii)
        .other          _Z17k_stage2_interiorPKfPfiii,@"STO_CUDA_ENTRY STV_DEFAULT"
_Z17k_stage2_interiorPKfPfiii:
.text._Z17k_stage2_interiorPKfPfiii:
        /* <DEDUP_REMOVED lines=14> */
[----:B-1----:R-:W-:Y:S01]  /*00e0*/  IMAD R20, R20, UR4, R21 ;  /* 0x0000000414147c24 */ /* 0x002fe2000f8e0215 */
[----:B---3--:R-:W-:-:S04]  /*00f0*/  UIADD3 UR4, UPT, UPT, UR7, 0x8, URZ ;  /* 0x0000000807047890 */ /* 0x008fc8000fffe0ff */
[----:B------:R-:W-:Y:S01]  /*0100*/  ISETP.GE.OR P0, PT, R20, UR8, P0 ;  /* 0x0000000814007c0c */ /* 0x000fe20008706670 */
[----:B----4-:R-:W-:-:S05]  /*0110*/  IMAD R0, R0, UR6, R3 ;  /* 0x0000000600007c24 */ /* 0x010fca000f8e0203 */
[----:B------:R-:W-:-:S13]  /*0120*/  ISETP.GE.OR P0, PT, R0, UR4, P0 ;  /* 0x0000000400007c0c */ /* 0x000fda0008706670 */
[----:B------:R-:W-:Y:S05]  /*0130*/  @P0 EXIT ;  /* 0x000000000000094d */ /* 0x000fea0003800000 */
[----:B------:R-:W-:-:S04]  /*0140*/  ISETP.GE.AND P0, PT, R0, UR7, PT ;  /* 0x0000000700007c0c */ /* 0x000fc8000bf06270 */
[----:B------:R-:W-:-:S13]  /*0150*/  ISETP.LT.U32.OR P0, PT, R0, 0x8, P0 ;  /* 0x000000080000780c */ /* 0x000fda0000701470 */
[----:B------:R-:W-:Y:S05]  /*0160*/  @P0 EXIT ;  /* 0x000000000000094d */ /* 0x000fea0003800000 */
[----:B------:R-:W-:-:S06]  /*0170*/  UIADD3 UR4, UPT, UPT, UR8, -0x4, URZ ;  /* 0xfffffffc08047890 */ /* 0x000fcc000fffe0ff */
[----:B------:R-:W-:Y:S01]  /*0180*/  ISETP.GE.AND P0, PT, R20, UR4, PT ;  /* 0x0000000414007c0c */ /* 0x000fe2000bf06270 */
[----:B------:R-:W-:-:S03]  /*0190*/  UIADD3 UR4, UPT, UPT, UR9, -0x4, URZ ;  /* 0xfffffffc09047890 */ /* 0x000fc6000fffe0ff */
[----:B------:R-:W-:-:S03]  /*01a0*/  ISETP.GT.AND P0, PT, R20, 0x3, !P0 ;  /* 0x000000031400780c */ /* 0x000fc60004704270 */
[C---:B------:R-:W-:Y:S02]  /*01b0*/  ISETP.LT.AND P1, PT, R8.reuse, UR4, PT ;  /* 0x0000000408007c0c */ /* 0x040fe4000bf21270 */
[----:B------:R-:W-:-:S03]  /*01c0*/  ISETP.GT.U32.AND P0, PT, R8, 0x3, P0 ;  /* 0x000000030800780c */ /* 0x000fc60000704070 */
[----:B------:R-:W0:Y:S10]  /*01d0*/  LDCU.64 UR4, c[0x0][0x358] ;  /* 0x00006b00ff0477ac */ /* 0x000e340008000a00 */
[----:B------:R-:W-:Y:S05]  /*01e0*/  @P0 BRA P1, `(.L_x_6) ;  /* 0x0000000000480947 */ /* 0x000fea0000800000 */
[----:B------:R-:W-:Y:S01]  /*01f0*/  HFMA2 R9, -RZ, RZ, 0, 0 ;  /* 0x00000000ff097431 */ /* 0x000fe200000001ff */
[----:B------:R-:W1:Y:S01]  /*0200*/  LDCU.128 UR12, c[0x0][0x380] ;  /* 0x00007000ff0c77ac */ /* 0x000e620008000c00 */
[----:B------:R-:W-:Y:S01]  /*0210*/  SHF.R.S32.HI R21, RZ, 0x1f, R20 ;  /* 0x0000001fff157819 */ /* 0x000fe20000011414 */
[----:B------:R-:W-:Y:S01]  /*0220*/  USHF.R.S32.HI UR6, URZ, 0x1f, UR8 ;  /* 0x0000001fff067899 */ /* 0x000fe20008011408 */
[----:B------:R-:W-:-:S04]  /*0230*/  IMAD.WIDE.U32 R8, R0, UR9, R8 ;  /* 0x0000000900087c25 */ /* 0x000fc8000f8e0008 */
[----:B------:R-:W-:Y:S02]  /*0240*/  IMAD R3, R9, UR8, RZ ;  /* 0x0000000809037c24 */ /* 0x000fe4000f8e02ff */
[----:B------:R-:W-:-:S04]  /*0250*/  IMAD.WIDE.U32 R20, R8, UR8, R20 ;  /* 0x0000000808147c25 */ /* 0x000fc8000f8e0014 */
[----:B------:R-:W-:Y:S01]  /*0260*/  IMAD R3, R8, UR6, R3 ;  /* 0x0000000608037c24 */ /* 0x000fe2000f8e0203 */
[----:B------:R-:W-:-:S04]  /*0270*/  SHF.L.U32 R4, R20, 0x2, RZ ;  /* 0x0000000214047819 */ /* 0x000fc800000006ff */
[----:B------:R-:W-:Y:S02]  /*0280*/  IADD3 R3, PT, PT, R21, R3, RZ ;  /* 0x0000000315037210 */ /* 0x000fe40007ffe0ff */
[----:B-1----:R-:W-:Y:S02]  /*0290*/  IADD3 R2, P0, PT, R4, UR12, RZ ;  /* 0x0000000c04027c10 */ /* 0x002fe4000ff1e0ff */
[----:B------:R-:W-:-:S04]  /*02a0*/  SHF.L.U64.HI R20, R20, 0x2, R3 ;  /* 0x0000000214147819 */ /* 0x000fc80000010203 */
[----:B------:R-:W-:-:S06]  /*02b0*/  IADD3.X R3, PT, PT, R20, UR13, RZ, P0, !PT ;  /* 0x0000000d14037c10 */ /* 0x000fcc00087fe4ff */
[----:B0-----:R-:W2:Y:S01]  /*02c0*/  LDG.E.CONSTANT R3, desc[UR4][R2.64] ;  /* 0x0000000402037981 */ /* 0x001ea2000c1e9900 */
[----:B------:R-:W-:-:S04]  /*02d0*/  IADD3 R4, P0, PT, R4, UR14, RZ ;  /* 0x0000000e04047c10 */ /* 0x000fc8000ff1e0ff */
[----:B------:R-:W-:-:S05]  /*02e0*/  IADD3.X R5, PT, PT, R20, UR15, RZ, P0, !PT ;  /* 0x0000000f14057c10 */ /* 0x000fca00087fe4ff */
[----:B--2---:R-:W-:Y:S01]  /*02f0*/  STG.E desc[UR4][R4.64], R3 ;  /* 0x0000000304007986 */ /* 0x004fe2000c101904 */
[----:B------:R-:W-:Y:S05]  /*0300*/  EXIT ;  /* 0x000000000000794d */ /* 0x000fea0003800000 */
.L_x_6:
[----:B------:R-:W1:Y:S01]  /*0310*/  LDCU.128 UR12, c[0x0][0x380] ;  /* 0x00007000ff0c77ac */ /* 0x000e620008000c00 */
[----:B------:R-:W-:Y:S01]  /*0320*/  MOV R9, RZ ;  /* 0x000000ff00097202 */ /* 0x000fe20000000f00 */
[----:B------:R-:W-:Y:S01]  /*0330*/  HFMA2 R15, -RZ, RZ, 0, 0 ;  /* 0x00000000ff0f7431 */ /* 0x000fe200000001ff */
[----:B------:R-:W-:Y:S01]  /*0340*/  IADD3 R14, PT, PT, R8, -0x1, RZ ;  /* 0xffffffff080e7810 */ /* 0x000fe20007ffe0ff */
[----:B------:R-:W-:Y:S01]  /*0350*/  USHF.R.S32.HI UR6, URZ, 0x1f, UR8 ;  /* 0x0000001fff067899 */ /* 0x000fe20008011408 */
[----:B------:R-:W-:Y:S01]  /*0360*/  IADD3 R4, PT, PT, R20, -0x1, RZ ;  /* 0xffffffff14047810 */ /* 0x000fe20007ffe0ff */
[----:B------:R-:W-:Y:S01]  /*0370*/  IMAD.WIDE.U32 R10, R0, UR9, R8 ;  /* 0x00000009000a7c25 */ /* 0x000fe2000f8e0008 */
[----:B------:R-:W-:-:S03]  /*0380*/  MOV R21, RZ ;  /* 0x000000ff00157202 */ /* 0x000fc60000000f00 */
[----:B------:R-:W-:Y:S02]  /*0390*/  IMAD.MOV.U32 R5, RZ, RZ, RZ ;  /* 0x000000ffff057224 */ /* 0x000fe400078e00ff */
[----:B------:R-:W-:Y:S02]  /*03a0*/  IMAD R3, R11, UR8, RZ ;  /* 0x000000080b037c24 */ /* 0x000fe4000f8e02ff */
[----:B------:R-:W-:-:S04]  /*03b0*/  IMAD.WIDE.U32 R14, R0, UR9, R14 ;  /* 0x00000009000e7c25 */ /* 0x000fc8000f8e000e */
[----:B------:R-:W-:-:S04]  /*03c0*/  IMAD.WIDE.U32 R4, R10, UR8, R4 ;  /* 0x000000080a047c25 */ /* 0x000fc8000f8e0004 */
[----:B------:R-:W-:Y:S01]  /*03d0*/  IMAD R2, R10, UR6, R3 ;  /* 0x000000060a027c24 */ /* 0x000fe2000f8e0203 */
[----:B-1----:R-:W-:Y:S01]  /*03e0*/  LEA R26, P0, R4, UR12, 0x2 ;  /* 0x0000000c041a7c11 */ /* 0x002fe2000f8010ff */
[----:B------:R-:W-:-:S03]  /*03f0*/  IMAD.WIDE.U32 R12, R10, UR8, R20 ;  /* 0x000000080a0c7c25 */ /* 0x000fc6000f8e0014 */
[C---:B------:R-:W-:Y:S01]  /*0400*/  IADD3 R5, PT, PT, R2.reuse, R5, RZ ;  /* 0x0000000502057210 */ /* 0x040fe20007ffe0ff */
[----:B------:R-:W-:Y:S01]  /*0410*/  IMAD R3, R15, UR8, RZ ;  /* 0x000000080f037c24 */ /* 0x000fe2000f8e02ff */
[----:B------:R-:W-:Y:S01]  /*0420*/  IADD3 R11, PT, PT, R2, R13, RZ ;  /* 0x0000000d020b7210 */ /* 0x000fe20007ffe0ff */
[----:B------:R-:W-:Y:S01]  /*0430*/  IMAD.WIDE.U32 R6, R14, UR8, R20 ;  /* 0x000000080e067c25 */ /* 0x000fe2000f8e0014 */
[----:B------:R-:W-:Y:S02]  /*0440*/  LEA.HI.X R27, R4, UR13, R5, 0x2, P0 ;  /* 0x0000000d041b7c11 */ /* 0x000fe400080f1405 */
[----:B------:R-:W-:Y:S01]  /*0450*/  SHF.L.U64.HI R4, R12, 0x2, R11 ;  /* 0x000000020c047819 */ /* 0x000fe2000001020b */
[----:B------:R-:W-:Y:S01]  /*0460*/  IMAD R15, R14, UR6, R3 ;  /* 0x000000060e0f7c24 */ /* 0x000fe2000f8e0203 */
[----:B------:R-:W-:Y:S01]  /*0470*/  SHF.L.U32 R3, R12, 0x2, RZ ;  /* 0x000000020c037819 */ /* 0x000fe200000006ff */
[----:B0-----:R-:W2:Y:S01]  /*0480*/  LDG.E.CONSTANT R23, desc[UR4][R26.64] ;  /* 0x000000041a177981 */ /* 0x001ea2000c1e9900 */
[----:B------:R-:W-:-:S02]  /*0490*/  LEA R24, P1, R6, UR12, 0x2 ;  /* 0x0000000c06187c11 */ /* 0x000fc4000f8210ff */
[----:B------:R-:W-:Y:S02]  /*04a0*/  IADD3 R12, P0, PT, R3, UR12, RZ ;  /* 0x0000000c030c7c10 */ /* 0x000fe4000ff1e0ff */
[----:B------:R-:W-:Y:S02]  /*04b0*/  IADD3 R5, PT, PT, R7, R15, RZ ;  /* 0x0000000f07057210 */ /* 0x000fe40007ffe0ff */
[----:B------:R-:W-:Y:S02]  /*04c0*/  IADD3.X R13, PT, PT, R4, UR13, RZ, P0, !PT ;  /* 0x0000000d040d7c10 */ /* 0x000fe400087fe4ff */
[----:B------:R-:W-:-:S03]  /*04d0*/  LEA.HI.X R25, R6, UR13, R5, 0x2, P1 ;  /* 0x0000000d06197c11 */ /* 0x000fc600088f1405 */
[----:B------:R-:W2:Y:S01]  /*04e0*/  LDG.E.CONSTANT R22, desc[UR4][R12.64+0x4] ;  /* 0x000004040c167981 */ /* 0x000ea2000c1e9900 */
[----:B------:R-:W-:Y:S01]  /*04f0*/  IADD3 R14, PT, PT, R8, 0x1, RZ ;  /* 0x00000001080e7810 */ /* 0x000fe20007ffe0ff */
[----:B------:R-:W-:Y:S02]  /*0500*/  IMAD.MOV.U32 R15, RZ, RZ, RZ ;  /* 0x000000ffff0f7224 */ /* 0x000fe400078e00ff */
[----:B------:R0:W3:Y:S02]  /*0510*/  LDG.E.CONSTANT R19, desc[UR4][R24.64] ;  /* 0x0000000418137981 */ /* 0x0000e4000c1e9900 */
[----:B------:R-:W-:-:S04]  /*0520*/  IMAD.WIDE.U32 R14, R0, UR9, R14 ;  /* 0x00000009000e7c25 */ /* 0x000fc8000f8e000e */
[----:B------:R-:W-:Y:S02]  /*0530*/  IMAD R5, R15, UR8, RZ ;  /* 0x000000080f057c24 */ /* 0x000fe4000f8e02ff */
[----:B------:R-:W-:-:S04]  /*0540*/  IMAD.WIDE.U32 R6, R14, UR8, R20 ;  /* 0x000000080e067c25 */ /* 0x000fc8000f8e0014 */
[----:B------:R-:W-:Y:S01]  /*0550*/  IMAD R5, R14, UR6, R5 ;  /* 0x000000060e057c24 */ /* 0x000fe2000f8e0205 */
[----:B------:R-:W-:-:S04]  /*0560*/  LEA R16, P0, R6, UR12, 0x2 ;  /* 0x0000000c06107c11 */ /* 0x000fc8000f8010ff */
[----:B------:R-:W-:-:S04]  /*0570*/  IADD3 R5, PT, PT, R7, R5, RZ ;  /* 0x0000000507057210 */ /* 0x000fc80007ffe0ff */
[----:B------:R-:W-:Y:S02]  /*0580*/  LEA.HI.X R17, R6, UR13, R5, 0x2, P0 ;  /* 0x0000000d06117c11 */ /* 0x000fe400080f1405 */
[----:B------:R-:W-:-:S03]  /*0590*/  IADD3 R15, PT, PT, R0, -0x1, RZ ;  /* 0xffffffff000f7810 */ /* 0x000fc60007ffe0ff */
[----:B------:R1:W4:Y:S02]  /*05a0*/  LDG.E.CONSTANT R18, desc[UR4][R16.64] ;  /* 0x0000000410127981 */ /* 0x000324000c1e9900 */
[----:B------:R-:W-:-:S04]  /*05b0*/  IMAD.WIDE.U32 R14, R15, UR9, R8 ;  /* 0x000000090f0e7c25 */ /* 0x000fc8000f8e0008 */
[----:B------:R-:W-:Y:S02]  /*05c0*/  IMAD R5, R15, UR8, RZ ;  /* 0x000000080f057c24 */ /* 0x000fe4000f8e02ff */
[----:B------:R-:W-:-:S04]  /*05d0*/  IMAD.WIDE.U32 R6, R14, UR8, R20 ;  /* 0x000000080e067c25 */ /* 0x000fc8000f8e0014 */
[----:B------:R-:W-:Y:S01]  /*05e0*/  IMAD R5, R14, UR6, R5 ;  /* 0x000000060e057c24 */ /* 0x000fe2000f8e0205 */
[----:B0-----:R-:W-:-:S04]  /*05f0*/  LEA R24, P0, R6, UR12, 0x2 ;  /* 0x0000000c06187c11 */ /* 0x001fc8000f8010ff */
[----:B------:R-:W-:-:S04]  /*0600*/  IADD3 R5, PT, PT, R7, R5, RZ ;  /* 0x0000000507057210 */ /* 0x000fc80007ffe0ff */
[----:B------:R-:W-:-:S05]  /*0610*/  LEA.HI.X R25, R6, UR13, R5, 0x2, P0 ;  /* 0x0000000d06197c11 */ /* 0x000fca00080f1405 */
[----:B------:R-:W5:Y:S01]  /*0620*/  LDG.E.CONSTANT R24, desc[UR4][R24.64] ;  /* 0x0000000418187981 */ /* 0x000f62000c1e9900 */
[----:B------:R-:W-:Y:S01]  /*0630*/  IADD3 R15, PT, PT, R0, 0x1, RZ ;  /* 0x00000001000f7810 */ /* 0x000fe20007ffe0ff */
[----:B------:R-:W-:-:S04]  /*0640*/  HFMA2 R7, -RZ, RZ, 0, 0 ;  /* 0x00000000ff077431 */ /* 0x000fc800000001ff */
[----:B------:R-:W-:-:S04]  /*0650*/  IMAD.WIDE.U32 R14, R15, UR9, R8 ;  /* 0x000000090f0e7c25 */ /* 0x000fc8000f8e0008 */
[----:B------:R-:W-:Y:S01]  /*0660*/  IMAD R5, R15, UR8, RZ ;  /* 0x000000080f057c24 */ /* 0x000fe2000f8e02ff */
[----:B------:R-:W-:-:S03]  /*0670*/  IADD3 R6, PT, PT, R20, -0x2, RZ ;  /* 0xfffffffe14067810 */ /* 0x000fc60007ffe0ff */
[C---:B------:R-:W-:Y:S02]  /*0680*/  IMAD R5, R14.reuse, UR6, R5 ;  /* 0x000000060e057c24 */ /* 0x040fe4000f8e0205 */
[----:B------:R-:W-:-:S04]  /*0690*/  IMAD.WIDE.U32 R14, R14, UR8, R20 ;  /* 0x000000080e0e7c25 */ /* 0x000fc8000f8e0014 */
[----:B------:R-:W-:Y:S01]  /*06a0*/  IMAD.IADD R5, R15, 0x1, R5 ;  /* 0x000000010f057824 */ /* 0x000fe200078e0205 */
[----:B------:R-:W-:Y:S01]  /*06b0*/  LEA R28, P0, R14, UR12, 0x2 ;  /* 0x0000000c0e1c7c11 */ /* 0x000fe2000f8010ff */
[----:B------:R-:W-:-:S03]  /*06c0*/  IMAD.WIDE.U32 R6, R10, UR8, R6 ;  /* 0x000000080a067c25 */ /* 0x000fc6000f8e0006 */
[----:B------:R-:W-:Y:S02]  /*06d0*/  LEA.HI.X R29, R14, UR13, R5, 0x2, P0 ;  /* 0x0000000d0e1d7c11 */ /* 0x000fe400080f1405 */
[----:B------:R-:W-:Y:S02]  /*06e0*/  LEA R26, P0, R6, UR12, 0x2 ;  /* 0x0000000c061a7c11 */ /* 0x000fe4000f8010ff */
[----:B------:R-:W-:Y:S02]  /*06f0*/  IADD3 R5, PT, PT, R2, R7, RZ ;  /* 0x0000000702057210 */ /* 0x000fe40007ffe0ff */
[----:B------:R-:W5:Y:S02]  /*0700*/  LDG.E.CONSTANT R7, desc[UR4][R12.64+0x8] ;  /* 0x000008040c077981 */ /* 0x000f64000c1e9900 */
[----:B------:R-:W-:Y:S02]  /*0710*/  LEA.HI.X R27, R6, UR13, R5, 0x2, P0 ;  /* 0x0000000d061b7c11 */ /* 0x000fe400080f1405 */
[----:B------:R-:W5:Y:S04]  /*0720*/  LDG.E.CONSTANT R5, desc[UR4][R28.64] ;  /* 0x000000041c057981 */ /* 0x000f68000c1e9900 */
[----:B------:R-:W5:Y:S01]  /*0730*/  LDG.E.CONSTANT R6, desc[UR4][R26.64] ;  /* 0x000000041a067981 */ /* 0x000f62000c1e9900 */
[----:B------:R-:W-:-:S02]  /*0740*/  IADD3 R14, PT, PT, R8, -0x2, RZ ;  /* 0xfffffffe080e7810 */ /* 0x000fc40007ffe0ff */
[----:B------:R-:W-:-:S03]  /*0750*/  MOV R15, RZ ;  /* 0x000000ff000f7202 */ /* 0x000fc60000000f00 */
[----:B------:R-:W-:-:S04]  /*0760*/  IMAD.WIDE.U32 R14, R0, UR9, R14 ;  /* 0x00000009000e7c25 */ /* 0x000fc8000f8e000e */
[----:B------:R-:W-:-:S04]  /*0770*/  IMAD R11, R15, UR8, RZ ;  /* 0x000000080f0b7c24 */ /* 0x000fc8000f8e02ff */
[C---:B------:R-:W-:Y:S02]  /*0780*/  IMAD R11, R14.reuse, UR6, R11 ;  /* 0x000000060e0b7c24 */ /* 0x040fe4000f8e020b */
[----:B------:R-:W-:-:S05]  /*0790*/  IMAD.WIDE.U32 R14, R14, UR8, R20 ;  /* 0x000000080e0e7c25 */ /* 0x000fca000f8e0014 */
[----:B------:R-:W-:Y:S01]  /*07a0*/  IADD3 R11, PT, PT, R15, R11, RZ ;  /* 0x0000000b0f0b7210 */ /* 0x000fe20007ffe0ff */
[----:B------:R-:W-:Y:S01]  /*07b0*/  HFMA2 R15, -RZ, RZ, 0, 0 ;  /* 0x00000000ff0f7431 */ /* 0x000fe200000001ff */
[----:B-1----:R-:W-:-:S04]  /*07c0*/  LEA R16, P0, R14, UR12, 0x2 ;  /* 0x0000000c0e107c11 */ /* 0x002fc8000f8010ff */
[----:B------:R-:W-:Y:S02]  /*07d0*/  LEA.HI.X R17, R14, UR13, R11, 0x2, P0 ;  /* 0x0000000d0e117c11 */ /* 0x000fe400080f140b */
[----:B------:R-:W-:-:S03]  /*07e0*/  IADD3 R14, PT, PT, R8, 0x2, RZ ;  /* 0x00000002080e7810 */ /* 0x000fc60007ffe0ff */
[----:B------:R0:W5:Y:S02]  /*07f0*/  LDG.E.CONSTANT R11, desc[UR4][R16.64] ;  /* 0x00000004100b7981 */ /* 0x000164000c1e9900 */
[----:B------:R-:W-:-:S04]  /*0800*/  IMAD.WIDE.U32 R14, R0, UR9, R14 ;  /* 0x00000009000e7c25 */ /* 0x000fc8000f8e000e */
[----:B------:R-:W-:Y:S01]  /*0810*/  IMAD R15, R15, UR8, RZ ;  /* 0x000000080f0f7c24 */ /* 0x000fe2000f8e02ff */
[----:B0-----:R-:W-:Y:S01]  /*0820*/  IADD3 R16, PT, PT, R20, -0x3, RZ ;  /* 0xfffffffd14107810 */ /* 0x001fe20007ffe0ff */
[----:B--2---:R-:W-:Y:S02]  /*0830*/  FADD R22, R23, R22 ;  /* 0x0000001617167221 */ /* 0x004fe40000000000 */
[C---:B------:R-:W-:Y:S02]  /*0840*/  IMAD R23, R14.reuse, UR6, R15 ;  /* 0x000000060e177c24 */ /* 0x040fe4000f8e020f */
[----:B------:R-:W-:-:S04]  /*0850*/  IMAD.WIDE.U32 R14, R14, UR8, R20 ;  /* 0x000000080e0e7c25 */ /* 0x000fc8000f8e0014 */
[----:B------:R-:W-:Y:S01]  /*0860*/  IMAD.IADD R15, R15, 0x1, R23 ;  /* 0x000000010f0f7824 */ /* 0x000fe200078e0217 */
[----:B------:R-:W-:-:S04]  /*0870*/  LEA R28, P0, R14, UR12, 0x2 ;  /* 0x0000000c0e1c7c11 */ /* 0x000fc8000f8010ff */
[----:B------:R-:W-:Y:S01]  /*0880*/  LEA.HI.X R29, R14, UR13, R15, 0x2, P0 ;  /* 0x0000000d0e1d7c11 */ /* 0x000fe200080f140f */
[----:B---3--:R-:W-:-:S04]  /*0890*/  FADD R19, R22, R19 ;  /* 0x0000001316137221 */ /* 0x008fc80000000000 */
[----:B------:R-:W2:Y:S01]  /*08a0*/  LDG.E.CONSTANT R22, desc[UR4][R28.64] ;  /* 0x000000041c167981 */ /* 0x000ea2000c1e9900 */
[----:B------:R-:W-:-:S05]  /*08b0*/  IADD3 R15, PT, PT, R0, -0x2, RZ ;  /* 0xfffffffe000f7810 */ /* 0x000fca0007ffe0ff */
[----:B------:R-:W-:-:S04]  /*08c0*/  IMAD.WIDE.U32 R14, R15, UR9, R8 ;  /* 0x000000090f0e7c25 */ /* 0x000fc8000f8e0008 */
[----:B------:R-:W-:Y:S02]  /*08d0*/  IMAD R15, R15, UR8, RZ ;  /* 0x000000080f0f7c24 */ /* 0x000fe4000f8e02ff */
[----:B----4-:R-:W-:Y:S02]  /*08e0*/  FADD R17, R19, R18 ;  /* 0x0000001213117221 */ /* 0x010fe40000000000 */
[C---:B------:R-:W-:Y:S02]  /*08f0*/  IMAD R19, R14.reuse, UR6, R15 ;  /* 0x000000060e137c24 */ /* 0x040fe4000f8e020f */
[----:B------:R-:W-:-:S05]  /*0900*/  IMAD.WIDE.U32 R14, R14, UR8, R20 ;  /* 0x000000080e0e7c25 */ /* 0x000fca000f8e0014 */
[----:B------:R-:W-:Y:S02]  /*0910*/  IADD3 R15, PT, PT, R15, R19, RZ ;  /* 0x000000130f0f7210 */ /* 0x000fe40007ffe0ff */
[----:B------:R-:W-:-:S04]  /*0920*/  LEA R26, P0, R14, UR12, 0x2 ;  /* 0x0000000c0e1a7c11 */ /* 0x000fc8000f8010ff */
[----:B------:R-:W-:Y:S02]  /*0930*/  LEA.HI.X R27, R14, UR13, R15, 0x2, P0 ;  /* 0x0000000d0e1b7c11 */ /* 0x000fe400080f140f */
[----:B------:R-:W-:-:S03]  /*0940*/  IADD3 R15, PT, PT, R0, 0x2, RZ ;  /* 0x00000002000f7810 */ /* 0x000fc60007ffe0ff */
[----:B------:R0:W3:Y:S02]  /*0950*/  LDG.E.CONSTANT R23, desc[UR4][R26.64] ;  /* 0x000000041a177981 */ /* 0x0000e4000c1e9900 */
[----:B------:R-:W-:-:S04]  /*0960*/  IMAD.WIDE.U32 R14, R15, UR9, R8 ;  /* 0x000000090f0e7c25 */ /* 0x000fc8000f8e0008 */
[----:B------:R-:W-:Y:S02]  /*0970*/  IMAD R15, R15, UR8, RZ ;  /* 0x000000080f0f7c24 */ /* 0x000fe4000f8e02ff */
[----:B-----5:R-:W-:Y:S02]  /*0980*/  FADD R24, R17, R24 ;  /* 0x0000001811187221 */ /* 0x020fe40000000000 */
[C---:B------:R-:W-:Y:S02]  /*0990*/  IMAD R17, R14.reuse, UR6, R15 ;  /* 0x000000060e117c24 */ /* 0x040fe4000f8e020f */
[----:B------:R-:W-:-:S05]  /*09a0*/  IMAD.WIDE.U32 R14, R14, UR8, R20 ;  /* 0x000000080e0e7c25 */ /* 0x000fca000f8e0014 */
[----:B------:R-:W-:Y:S02]  /*09b0*/  IADD3 R15, PT, PT, R15, R17, RZ ;  /* 0x000000110f0f7210 */ /* 0x000fe40007ffe0ff */
[----:B------:R-:W-:Y:S02]  /*09c0*/  MOV R17, RZ ;  /* 0x000000ff00117202 */ /* 0x000fe40000000f00 */
[----:B------:R-:W-:Y:S01]  /*09d0*/  LEA R18, P0, R14, UR12, 0x2 ;  /* 0x0000000c0e127c11 */ /* 0x000fe2000f8010ff */
[----:B------:R-:W-:-:S03]  /*09e0*/  IMAD.WIDE.U32 R16, R10, UR8, R16 ;  /* 0x000000080a107c25 */ /* 0x000fc6000f8e0010 */
[----:B------:R-:W-:Y:S01]  /*09f0*/  LEA.HI.X R19, R14, UR13, R15, 0x2, P0 ;  /* 0x0000000d0e137c11 */ /* 0x000fe200080f140f */
[----:B------:R-:W-:Y:S01]  /*0a00*/  IMAD.IADD R15, R2, 0x1, R17 ;  /* 0x00000001020f7824 */ /* 0x000fe200078e0211 */
[C---:B0-----:R-:W-:Y:S01]  /*0a10*/  LEA R26, P0, R16.reuse, UR12, 0x2 ;  /* 0x0000000c101a7c11 */ /* 0x041fe2000f8010ff */
[----:B------:R-:W4:Y:S03]  /*0a20*/  LDG.E.CONSTANT R17, desc[UR4][R12.64+0xc] ;  /* 0x00000c040c117981 */ /* 0x000f26000c1e9900 */
[----:B------:R-:W-:Y:S01]  /*0a30*/  LEA.HI.X R27, R16, UR13, R15, 0x2, P0 ;  /* 0x0000000d101b7c11 */ /* 0x000fe200080f140f */
[----:B------:R-:W-:Y:S01]  /*0a40*/  HFMA2 R15, -RZ, RZ, 0, 0 ;  /* 0x00000000ff0f7431 */ /* 0x000fe200000001ff */
[----:B------:R-:W-:Y:S01]  /*0a50*/  IADD3 R14, PT, PT, R8, -0x3, RZ ;  /* 0xfffffffd080e7810 */ /* 0x000fe20007ffe0ff */
[----:B------:R3:W5:Y:S04]  /*0a60*/  LDG.E.CONSTANT R18, desc[UR4][R18.64] ;  /* 0x0000000412127981 */ /* 0x000768000c1e9900 */
[----:B------:R-:W4:Y:S01]  /*0a70*/  LDG.E.CONSTANT R16, desc[UR4][R26.64] ;  /* 0x000000041a107981 */ /* 0x000f22000c1e9900 */
[----:B------:R-:W-:-:S04]  /*0a80*/  IMAD.WIDE.U32 R14, R0, UR9, R14 ;  /* 0x00000009000e7c25 */ /* 0x000fc8000f8e000e */
[----:B------:R-:W-:Y:S01]  /*0a90*/  FADD R5, R24, R5 ;  /* 0x0000000518057221 */ /* 0x000fe20000000000 */
[----:B------:R-:W-:Y:S02]  /*0aa0*/  IMAD R15, R15, UR8, RZ ;  /* 0x000000080f0f7c24 */ /* 0x000fe4000f8e02ff */
[----:B------:R-:W-:Y:S02]  /*0ab0*/  FADD R24, R6, R7 ;  /* 0x0000000706187221 */ /* 0x000fe40000000000 */
[C---:B------:R-:W-:Y:S02]  /*0ac0*/  IMAD R7, R14.reuse, UR6, R15 ;  /* 0x000000060e077c24 */ /* 0x040fe4000f8e020f */
[----:B------:R-:W-:-:S05]  /*0ad0*/  IMAD.WIDE.U32 R14, R14, UR8, R20 ;  /* 0x000000080e0e7c25 */ /* 0x000fca000f8e0014 */
[----:B------:R-:W-:Y:S02]  /*0ae0*/  IADD3 R7, PT, PT, R15, R7, RZ ;  /* 0x000000070f077210 */ /* 0x000fe40007ffe0ff */
[----:B------:R-:W-:-:S04]  /*0af0*/  LEA R6, P0, R14, UR12, 0x2 ;  /* 0x0000000c0e067c11 */ /* 0x000fc8000f8010ff */
[----:B------:R-:W-:-:S05]  /*0b00*/  LEA.HI.X R7, R14, UR13, R7, 0x2, P0 ;  /* 0x0000000d0e077c11 */ /* 0x000fca00080f1407 */
[----:B------:R-:W5:Y:S01]  /*0b10*/  LDG.E.CONSTANT R6, desc[UR4][R6.64] ;  /* 0x0000000406067981 */ /* 0x000f62000c1e9900 */
[----:B------:R-:W-:Y:S02]  /*0b20*/  IADD3 R14, PT, PT, R8, 0x3, RZ ;  /* 0x00000003080e7810 */ /* 0x000fe40007ffe0ff */
[----:B------:R-:W-:-:S03]  /*0b30*/  MOV R15, RZ ;  /* 0x000000ff000f7202 */ /* 0x000fc60000000f00 */
[----:B------:R-:W-:-:S04]  /*0b40*/  IMAD.WIDE.U32 R14, R0, UR9, R14 ;  /* 0x00000009000e7c25 */ /* 0x000fc8000f8e000e */
[----:B------:R-:W-:Y:S01]  /*0b50*/  FADD R11, R24, R11 ;  /* 0x0000000b180b7221 */ /* 0x000fe20000000000 */
[----:B------:R-:W-:-:S03]  /*0b60*/  IMAD R15, R15, UR8, RZ ;  /* 0x000000080f0f7c24 */ /* 0x000fc6000f8e02ff */
[----:B--2---:R-:W-:Y:S01]  /*0b70*/  FADD R22, R11, R22 ;  /* 0x000000160b167221 */ /* 0x004fe20000000000 */
[C---:B------:R-:W-:Y:S02]  /*0b80*/  IMAD R11, R14.reuse, UR6, R15 ;  /* 0x000000060e0b7c24 */ /* 0x040fe4000f8e020f */
[----:B------:R-:W-:-:S05]  /*0b90*/  IMAD.WIDE.U32 R14, R14, UR8, R20 ;  /* 0x000000080e0e7c25 */ /* 0x000fca000f8e0014 */
[----:B------:R-:W-:Y:S02]  /*0ba0*/  IADD3 R11, PT, PT, R15, R11, RZ ;  /* 0x0000000b0f0b7210 */ /* 0x000fe40007ffe0ff */
[----:B------:R-:W-:Y:S02]  /*0bb0*/  LEA R24, P0, R14, UR12, 0x2 ;  /* 0x0000000c0e187c11 */ /* 0x000fe4000f8010ff */
[----:B------:R-:W-:Y:S02]  /*0bc0*/  IADD3 R15, PT, PT, R0, -0x3, RZ ;  /* 0xfffffffd000f7810 */ /* 0x000fe40007ffe0ff */
[----:B------:R-:W-:-:S03]  /*0bd0*/  LEA.HI.X R25, R14, UR13, R11, 0x2, P0 ;  /* 0x0000000d0e197c11 */ /* 0x000fc600080f140b */
[----:B------:R-:W-:Y:S02]  /*0be0*/  IMAD.WIDE.U32 R14, R15, UR9, R8 ;  /* 0x000000090f0e7c25 */ /* 0x000fe4000f8e0008 */
[----:B------:R0:W2:Y:S02]  /*0bf0*/  LDG.E.CONSTANT R7, desc[UR4][R24.64] ;  /* 0x0000000418077981 */ /* 0x0000a4000c1e9900 */
[----:B------:R-:W-:-:S04]  /*0c00*/  IMAD R11, R15, UR8, RZ ;  /* 0x000000080f0b7c24 */ /* 0x000fc8000f8e02ff */
[C---:B------:R-:W-:Y:S02]  /*0c10*/  IMAD R11, R14.reuse, UR6, R11 ;  /* 0x000000060e0b7c24 */ /* 0x040fe4000f8e020b */
[----:B------:R-:W-:-:S04]  /*0c20*/  IMAD.WIDE.U32 R14, R14, UR8, R20 ;  /* 0x000000080e0e7c25 */ /* 0x000fc8000f8e0014 */
[----:B------:R-:W-:Y:S01]  /*0c30*/  IMAD.IADD R11, R15, 0x1, R11 ;  /* 0x000000010f0b7824 */ /* 0x000fe200078e020b */
[----:B------:R-:W-:Y:S02]  /*0c40*/  LEA R28, P0, R14, UR12, 0x2 ;  /* 0x0000000c0e1c7c11 */ /* 0x000fe4000f8010ff */
[----:B------:R-:W-:Y:S02]  /*0c50*/  IADD3 R15, PT, PT, R0, 0x3, RZ ;  /* 0x00000003000f7810 */ /* 0x000fe40007ffe0ff */
[----:B------:R-:W-:-:S03]  /*0c60*/  LEA.HI.X R29, R14, UR13, R11, 0x2, P0 ;  /* 0x0000000d0e1d7c11 */ /* 0x000fc600080f140b */
[----:B------:R-:W-:-:S04]  /*0c70*/  IMAD.WIDE.U32 R14, R15, UR9, R8 ;  /* 0x000000090f0e7c25 */ /* 0x000fc8000f8e0008 */
[----:B---3--:R-:W-:Y:S01]  /*0c80*/  FADD R19, R22, R23 ;  /* 0x0000001716137221 */ /* 0x008fe20000000000 */
[----:B0-----:R-:W-:Y:S01]  /*0c90*/  IADD3 R24, PT, PT, R8, -0x4, RZ ;  /* 0xfffffffc08187810 */ /* 0x001fe20007ffe0ff */
[----:B------:R0:W3:Y:S01]  /*0ca0*/  LDG.E.CONSTANT R11, desc[UR4][R28.64] ;  /* 0x000000041c0b7981 */ /* 0x0000e2000c1e9900 */
[----:B------:R-:W-:-:S04]  /*0cb0*/  IMAD R15, R15, UR8, RZ ;  /* 0x000000080f0f7c24 */ /* 0x000fc8000f8e02ff */
[C---:B------:R-:W-:Y:S02]  /*0cc0*/  IMAD R25, R14.reuse, UR6, R15 ;  /* 0x000000060e197c24 */ /* 0x040fe4000f8e020f */
[----:B------:R-:W-:-:S04]  /*0cd0*/  IMAD.WIDE.U32 R14, R14, UR8, R20 ;  /* 0x000000080e0e7c25 */ /* 0x000fc8000f8e0014 */
[----:B------:R-:W-:Y:S01]  /*0ce0*/  HFMA2 R23, -RZ, RZ, 0, 0 ;  /* 0x00000000ff177431 */ /* 0x000fe200000001ff */
[----:B------:R-:W-:Y:S02]  /*0cf0*/  IADD3 R22, PT, PT, R20, -0x4, RZ ;  /* 0xfffffffc14167810 */ /* 0x000fe40007ffe0ff */
[----:B------:R-:W-:Y:S02]  /*0d00*/  IADD3 R25, PT, PT, R15, R25, RZ ;  /* 0x000000190f197210 */ /* 0x000fe40007ffe0ff */
[----:B------:R-:W-:-:S04]  /*0d10*/  LEA R26, P0, R14, UR12, 0x2 ;  /* 0x0000000c0e1a7c11 */ /* 0x000fc8000f8010ff */
[----:B------:R-:W-:Y:S02]  /*0d20*/  LEA.HI.X R27, R14, UR13, R25, 0x2, P0 ;  /* 0x0000000d0e1b7c11 */ /* 0x000fe400080f1419 */
[----:B------:R-:W-:Y:S01]  /*0d30*/  MOV R25, RZ ;  /* 0x000000ff00197202 */ /* 0x000fe20000000f00 */
[----:B------:R-:W-:-:S04]  /*0d40*/  IMAD.WIDE.U32 R22, R10, UR8, R22 ;  /* 0x000000080a167c25 */ /* 0x000fc8000f8e0016 */
[----:B0-----:R-:W-:Y:S01]  /*0d50*/  HFMA2 R29, -RZ, RZ, 0, 0 ;  /* 0x00000000ff1d7431 */ /* 0x001fe200000001ff */
[----:B------:R-:W3:Y:S01]  /*0d60*/  LDG.E.CONSTANT R27, desc[UR4][R26.64] ;  /* 0x000000041a1b7981 */ /* 0x000ee2000c1e9900 */
[----:B------:R-:W-:Y:S01]  /*0d70*/  IMAD.WIDE.U32 R24, R0, UR9, R24 ;  /* 0x0000000900187c25 */ /* 0x000fe2000f8e0018 */
[----:B------:R-:W-:Y:S02]  /*0d80*/  IADD3 R15, PT, PT, R2, R23, RZ ;  /* 0x00000017020f7210 */ /* 0x000fe40007ffe0ff */
[----:B------:R-:W-:Y:S01]  /*0d90*/  LEA R14, P0, R22, UR12, 0x2 ;  /* 0x0000000c160e7c11 */ /* 0x000fe2000f8010ff */
[----:B------:R-:W-:-:S03]  /*0da0*/  IMAD R23, R25, UR8, RZ ;  /* 0x0000000819177c24 */ /* 0x000fc6000f8e02ff */
[----:B------:R-:W-:Y:S01]  /*0db0*/  LEA.HI.X R15, R22, UR13, R15, 0x2, P0 ;  /* 0x0000000d160f7c11 */ /* 0x000fe200080f140f */
[C---:B------:R-:W-:Y:S02]  /*0dc0*/  IMAD R25, R24.reuse, UR6, R23 ;  /* 0x0000000618197c24 */ /* 0x040fe4000f8e0217 */
[----:B------:R-:W-:Y:S02]  /*0dd0*/  IMAD.WIDE.U32 R22, R24, UR8, R20 ;  /* 0x0000000818167c25 */ /* 0x000fe4000f8e0014 */
[----:B------:R0:W3:Y:S02]  /*0de0*/  LDG.E.CONSTANT R14, desc[UR4][R14.64] ;  /* 0x000000040e0e7981 */ /* 0x0000e4000c1e9900 */
[----:B------:R-:W-:Y:S01]  /*0df0*/  VIADD R28, R8, 0x4 ;  /* 0x00000004081c7836 */ /* 0x000fe20000000000 */
[----:B------:R-:W-:Y:S02]  /*0e00*/  IADD3 R23, PT, PT, R23, R25, RZ ;  /* 0x0000001917177210 */ /* 0x000fe40007ffe0ff */
[----:B------:R-:W-:Y:S01]  /*0e10*/  LEA R24, P0, R22, UR12, 0x2 ;  /* 0x0000000c16187c11 */ /* 0x000fe2000f8010ff */
[----:B------:R-:W-:-:S03]  /*0e20*/  IMAD.WIDE.U32 R28, R0, UR9, R28 ;  /* 0x00000009001c7c25 */ /* 0x000fc6000f8e001c */
[----:B------:R-:W-:Y:S01]  /*0e30*/  LEA.HI.X R25, R22, UR13, R23, 0x2, P0 ;  /* 0x0000000d16197c11 */ /* 0x000fe200080f1417 */
[----:B------:R-:W-:-:S04]  /*0e40*/  IMAD R23, R29, UR8, RZ ;  /* 0x000000081d177c24 */ /* 0x000fc8000f8e02ff */
[----:B------:R-:W-:Y:S02]  /*0e50*/  IMAD R23, R28, UR6, R23 ;  /* 0x000000061c177c24 */ /* 0x000fe4000f8e0217 */
[----:B----4-:R-:W-:Y:S01]  /*0e60*/  FADD R17, R16, R17 ;  /* 0x0000001110117221 */ /* 0x010fe20000000000 */
[----:B------:R-:W-:Y:S01]  /*0e70*/  IMAD.WIDE.U32 R28, R28, UR8, R20 ;  /* 0x000000081c1c7c25 */ /* 0x000fe2000f8e0014 */
[----:B------:R-:W4:Y:S04]  /*0e80*/  LDG.E.CONSTANT R24, desc[UR4][R24.64] ;  /* 0x0000000418187981 */ /* 0x000f28000c1e9900 */
[----:B------:R-:W-:Y:S02]  /*0e90*/  IADD3 R23, PT, PT, R29, R23, RZ ;  /* 0x000000171d177210 */ /* 0x000fe40007ffe0ff */
[----:B------:R-:W-:-:S02]  /*0ea0*/  LEA R22, P0, R28, UR12, 0x2 ;  /* 0x0000000c1c167c11 */ /* 0x000fc4000f8010ff */
[C---:B------:R-:W-:Y:S02]  /*0eb0*/  IADD3 R29, PT, PT, R0.reuse, -0x4, RZ ;  /* 0xfffffffc001d7810 */ /* 0x040fe40007ffe0ff */
[----:B------:R-:W-:Y:S02]  /*0ec0*/  IADD3 R0, PT, PT, R0, 0x4, RZ ;  /* 0x0000000400007810 */ /* 0x000fe40007ffe0ff */
[----:B------:R-:W-:Y:S01]  /*0ed0*/  LEA.HI.X R23, R28, UR13, R23, 0x2, P0 ;  /* 0x0000000d1c177c11 */ /* 0x000fe200080f1417 */
[----:B------:R-:W-:-:S04]  /*0ee0*/  IMAD.WIDE.U32 R28, R29, UR9, R8 ;  /* 0x000000091d1c7c25 */ /* 0x000fc8000f8e0008 */
[----:B------:R-:W-:-:S04]  /*0ef0*/  IMAD.WIDE.U32 R8, R0, UR9, R8 ;  /* 0x0000000900087c25 */ /* 0x000fc8000f8e0008 */
[----:B-----5:R-:W-:Y:S01]  /*0f00*/  FADD R6, R17, R6 ;  /* 0x0000000611067221 */ /* 0x020fe20000000000 */
[----:B------:R-:W5:Y:S01]  /*0f10*/  LDG.E.CONSTANT R22, desc[UR4][R22.64] ;  /* 0x0000000416167981 */ /* 0x000f62000c1e9900 */
[----:B0-----:R-:W-:Y:S02]  /*0f20*/  IMAD R15, R29, UR8, RZ ;  /* 0x000000081d0f7c24 */ /* 0x001fe4000f8e02ff */
[----:B------:R-:W-:Y:S02]  /*0f30*/  IMAD R0, R9, UR8, RZ ;  /* 0x0000000809007c24 */ /* 0x000fe4000f8e02ff */
[C---:B------:R-:W-:Y:S02]  /*0f40*/  IMAD R9, R28.reuse, UR6, R15 ;  /* 0x000000061c097c24 */ /* 0x040fe4000f8e020f */
[--C-:B------:R-:W-:Y:S01]  /*0f50*/  IMAD.WIDE.U32 R28, R28, UR8, R20.reuse ;  /* 0x000000081c1c7c25 */ /* 0x100fe2000f8e0014 */
[----:B------:R-:W4:Y:S03]  /*0f60*/  LDG.E.CONSTANT R15, desc[UR4][R12.64+0x10] ;  /* 0x000010040c0f7981 */ /* 0x000f26000c1e9900 */
[----:B------:R-:W-:Y:S01]  /*0f70*/  IMAD.WIDE.U32 R20, R8, UR8, R20 ;  /* 0x0000000808147c25 */ /* 0x000fe2000f8e0014 */
[----:B------:R-:W-:-:S03]  /*0f80*/  IADD3 R9, PT, PT, R29, R9, RZ ;  /* 0x000000091d097210 */ /* 0x000fc60007ffe0ff */
[----:B------:R-:W-:Y:S01]  /*0f90*/  IMAD R0, R8, UR6, R0 ;  /* 0x0000000608007c24 */ /* 0x000fe2000f8e0200 */
[----:B------:R-:W-:-:S04]  /*0fa0*/  LEA R8, P0, R28, UR12, 0x2 ;  /* 0x0000000c1c087c11 */ /* 0x000fc8000f8010ff */
[----:B------:R-:W-:Y:S02]  /*0fb0*/  LEA.HI.X R9, R28, UR13, R9, 0x2, P0 ;  /* 0x0000000d1c097c11 */ /* 0x000fe400080f1409 */
[C---:B------:R-:W-:Y:S02]  /*0fc0*/  LEA R16, P0, R20.reuse, UR12, 0x2 ;  /* 0x0000000c14107c11 */ /* 0x040fe4000f8010ff */
[----:B------:R-:W-:Y:S01]  /*0fd0*/  IADD3 R17, PT, PT, R21, R0, RZ ;  /* 0x0000000015117210 */ /* 0x000fe20007ffe0ff */
[----:B------:R-:W5:Y:S04]  /*0fe0*/  LDG.E.CONSTANT R8, desc[UR4][R8.64] ;  /* 0x0000000408087981 */ /* 0x000f68000c1e9900 */
[----:B------:R-:W5:Y:S01]  /*0ff0*/  LDG.E.CONSTANT R0, desc[UR4][R12.64] ;  /* 0x000000040c007981 */ /* 0x000f62000c1e9900 */
[----:B------:R-:W-:-:S06]  /*1000*/  LEA.HI.X R17, R20, UR13, R17, 0x2, P0 ;  /* 0x0000000d14117c11 */ /* 0x000fcc00080f1411 */
[----:B------:R-:W5:Y:S01]  /*1010*/  LDG.E.CONSTANT R17, desc[UR4][R16.64] ;  /* 0x0000000410117981 */ /* 0x000f62000c1e9900 */
[----:B------:R-:W-:Y:S01]  /*1020*/  FMUL R5, R5, 0.10000000149011611938 ;  /* 0x3dcccccd05057820 */ /* 0x000fe20000400000 */
[----:B------:R-:W-:Y:S01]  /*1030*/  FADD R19, R19, R18 ;  /* 0x0000001213137221 */ /* 0x000fe20000000000 */
[----:B------:R-:W-:-:S04]  /*1040*/  IADD3 R2, P0, PT, R3, UR14, RZ ;  /* 0x0000000e03027c10 */ /* 0x000fc8000ff1e0ff */
[----:B------:R-:W-:Y:S01]  /*1050*/  IADD3.X R3, PT, PT, R4, UR15, RZ, P0, !PT ;  /* 0x0000000f04037c10 */ /* 0x000fe200087fe4ff */
[----:B--2---:R-:W-:-:S04]  /*1060*/  FADD R6, R6, R7 ;  /* 0x0000000706067221 */ /* 0x004fc80000000000 */
[----:B---3--:R-:W-:-:S04]  /*1070*/  FADD R6, R6, R11 ;  /* 0x0000000b06067221 */ /* 0x008fc80000000000 */
[----:B------:R-:W-:Y:S01]  /*1080*/  FADD R27, R6, R27 ;  /* 0x0000001b061b7221 */ /* 0x000fe20000000000 */
[----:B----4-:R-:W-:-:S04]  /*1090*/  FADD R15, R14, R15 ;  /* 0x0000000f0e0f7221 */ /* 0x010fc80000000000 */
[----:B------:R-:W-:-:S04]  /*10a0*/  FADD R15, R15, R24 ;  /* 0x000000180f0f7221 */ /* 0x000fc80000000000 */
[----:B-----5:R-:W-:-:S04]  /*10b0*/  FADD R15, R15, R22 ;  /* 0x000000160f0f7221 */ /* 0x020fc80000000000 */
[----:B------:R-:W-:Y:S01]  /*10c0*/  FADD R8, R15, R8 ;  /* 0x000000080f087221 */ /* 0x000fe20000000000 */
[----:B------:R-:W-:-:S04]  /*10d0*/  FFMA R0, R0, 0.5, R5 ;  /* 0x3f00000000007823 */ /* 0x000fc80000000005 */
[----:B------:R-:W-:Y:S01]  /*10e0*/  FFMA R0, R19, 0.050000000745058059692, R0 ;  /* 0x3d4ccccd13007823 */ /* 0x000fe20000000000 */
[----:B------:R-:W-:-:S03]  /*10f0*/  FADD R17, R8, R17 ;  /* 0x0000001108117221 */ /* 0x000fc60000000000 */
[----:B------:R-:W-:-:S04]  /*1100*/  FFMA R0, R27, 0.025000000372529029846, R0 ;  /* 0x3ccccccd1b007823 */ /* 0x000fc80000000000 */
[----:B------:R-:W-:-:S05]  /*1110*/  FFMA R17, R17, 0.012500000186264514923, R0 ;  /* 0x3c4ccccd11117823 */ /* 0x000fca0000000000 */
[----:B------:R-:W-:Y:S01]  /*1120*/  STG.E desc[UR4][R2.64], R17 ;  /* 0x0000001102007986 */ /* 0x000fe2000c101904 */
[----:B------:R-:W-:Y:S05]  /*1130*/  EXIT ;  /* 0x000000000000794d */ /* 0x000fea0003800000 */
.L_x_7:
        /* <DEDUP_REMOVED lines=12> */
.L_x_17:


//--------------------- .text._Z17k_stage1_boundaryPKfPfiiiii --------------------------
	.section	.text._Z17k_stage1_boundaryPKfPfiiiii,"ax",@progbits
	.align	128
        .global         _Z17k_stage1_boundaryPKfPfiiiii
        .type           _Z17k_stage1_boundaryPKfPfiiiii,@function
        .size           _Z17k_stage1_boundaryPKfPfiiiii,(.L_x_18 - _Z17k_stage1_boundaryPKfPfiiiii)
        .other          _Z17k_stage1_boundaryPKfPfiiiii,@"STO_CUDA_ENTRY STV_DEFAULT"
_Z17k_stage1_boundaryPKfPfiiiii:
.text._Z17k_stage1_boundaryPKfPfiiiii:
        /* <DEDUP_REMOVED lines=20> */
[----:B------:R-:W-:Y:S01]  /*0140*/  LOP3.LUT R2, R0, 0xfffffc, RZ, 0xc0, !PT ;  /* 0x00fffffc00027812 */ /* 0x000fe200078ec0ff */
[----:B------:R-:W-:Y:S03]  /*0150*/  BSSY.RECONVERGENT B0, `(.L_x_8) ;  /* 0x0000007000007945 */ /* 0x000fe60003800200 */
[----:B------:R-:W-:-:S13]  /*0160*/  ISETP.NE.AND P0, PT, R2, 0x4, PT ;  /* 0x000000040200780c */ /* 0x000fda0003f05270 */
[----:B------:R-:W-:Y:S05]  /*0170*/  @!P0 BRA `(.L_x_9) ;  /* 0x0000000000108947 */ /* 0x000fea0003800000 */
[----:B------:R-:W-:-:S06]  /*0180*/  UIADD3 UR4, UPT, UPT, UR7, 0x3, URZ ;  /* 0x0000000307047890 */ /* 0x000fcc000fffe0ff */
[----:B------:R-:W-:-:S04]  /*0190*/  ISETP.GT.AND P0, PT, R0, UR4, PT ;  /* 0x0000000400007c0c */ /* 0x000fc8000bf04270 */
[----:B------:R-:W-:-:S13]  /*01a0*/  ISETP.LT.OR P0, PT, R0, UR7, P0 ;  /* 0x0000000700007c0c */ /* 0x000fda0008701670 */
[----:B------:R-:W-:Y:S05]  /*01b0*/  @P0 EXIT ;  /* 0x000000000000094d */ /* 0x000fea0003800000 */
.L_x_9:
[----:B------:R-:W-:Y:S05]  /*01c0*/  BSYNC.RECONVERGENT B0 ;  /* 0x0000000000007941 */ /* 0x000fea0003800200 */
.L_x_8:
        /* <DEDUP_REMOVED lines=26> */
.L_x_10:
[----:B------:R-:W1:Y:S01]  /*0370*/  LDCU UR6, c[0x0][0x39c] ;  /* 0x00007380ff0677ac */ /* 0x000e620008000800 */
[----:B------:R-:W-:Y:S01]  /*0380*/  VIADD R2, R0, 0xfffffffc ;  /* 0xfffffffc00027836 */ /* 0x000fe20000000000 */
[----:B------:R-:W2:Y:S04]  /*0390*/  LDCU UR7, c[0x0][0x3a0] ;  /* 0x00007400ff0777ac */ /* 0x000ea80008000800 */
[----:B-1----:R-:W-:Y:S02]  /*03a0*/  IADD3 R3, PT, PT, R2, UR6, RZ ;  /* 0x0000000602037c10 */ /* 0x002fe4000fffe0ff */
[----:B------:R-:W-:Y:S02]  /*03b0*/  IADD3 R4, PT, PT, R0, UR6, RZ ;  /* 0x0000000600047c10 */ /* 0x000fe4000fffe0ff */
[----:B------:R-:W-:-:S02]  /*03c0*/  ISETP.GT.AND P1, PT, R3, 0x3, PT ;  /* 0x000000030300780c */ /* 0x000fc40003f24270 */
[----:B--2---:R-:W-:-:S13]  /*03d0*/  ISETP.GE.AND P0, PT, R4, UR7, PT ;  /* 0x0000000704007c0c */ /* 0x004fda000bf06270 */
[----:B------:R-:W-:Y:S05]  /*03e0*/  @!P0 BRA P1, `(.L_x_11) ;  /* 0x00000000004c8947 */ /* 0x000fea0000800000 */
[----:B------:R-:W-:Y:S01]  /*03f0*/  MOV R9, RZ ;  /* 0x000000ff00097202 */ /* 0x000fe20000000f00 */
[----:B------:R-:W-:Y:S01]  /*0400*/  HFMA2 R3, -RZ, RZ, 0, 0 ;  /* 0x00000000ff037431 */ /* 0x000fe200000001ff */
[----:B------:R-:W1:Y:S01]  /*0410*/  LDCU.128 UR12, c[0x0][0x380] ;  /* 0x00007000ff0c77ac */ /* 0x000e620008000c00 */
[----:B------:R-:W-:Y:S02]  /*0420*/  IMAD.MOV.U32 R2, RZ, RZ, R20 ;  /* 0x000000ffff027224 */ /* 0x000fe400078e0014 */
[----:B------:R-:W-:Y:S01]  /*0430*/  IMAD.WIDE.U32 R8, R0, UR9, R8 ;  /* 0x0000000900087c25 */ /* 0x000fe2000f8e0008 */
[----:B------:R-:W-:-:S03]  /*0440*/  USHF.R.S32.HI UR6, URZ, 0x1f, UR8 ;  /* 0x0000001fff067899 */ /* 0x000fc60008011408 */
        /* <DEDUP_REMOVED lines=13> */
.L_x_11:
[----:B------:R-:W-:Y:S01]  /*0520*/  IMAD.MOV.U32 R9, RZ, RZ, RZ ;  /* 0x000000ffff097224 */ /* 0x000fe200078e00ff */
[----:B------:R-:W1:Y:S01]  /*0530*/  LDCU.128 UR12, c[0x0][0x380] ;  /* 0x00007000ff0c77ac */ /* 0x000e620008000c00 */
[----:B------:R-:W-:Y:S01]  /*0540*/  MOV R21, RZ ;  /* 0x000000ff00157202 */ /* 0x000fe20000000f00 */
[----:B------:R-:W-:Y:S02]  /*0550*/  HFMA2 R7, -RZ, RZ, 0, 0 ;  /* 0x00000000ff077431 */ /* 0x000fe400000001ff */
[----:B------:R-:W-:Y:S01]  /*0560*/  IMAD.WIDE.U32 R10, R0, UR9, R8 ;  /* 0x00000009000a7c25 */ /* 0x000fe2000f8e0008 */
[----:B------:R-:W-:Y:S01]  /*0570*/  USHF.R.S32.HI UR6, URZ, 0x1f, UR8 ;  /* 0x0000001fff067899 */ /* 0x000fe20008011408 */
[----:B------:R-:W-:Y:S02]  /*0580*/  IADD3 R6, PT, PT, R20, -0x1, RZ ;  /* 0xffffffff14067810 */ /* 0x000fe40007ffe0ff */
[----:B------:R-:W-:Y:S02]  /*0590*/  IMAD R3, R11, UR8, RZ ;  /* 0x000000080b037c24 */ /* 0x000fe4000f8e02ff */
[----:B------:R-:W-:-:S04]  /*05a0*/  IMAD.WIDE.U32 R12, R10, UR8, R20 ;  /* 0x000000080a0c7c25 */ /* 0x000fc8000f8e0014 */
[----:B------:R-:W-:Y:S01]  /*05b0*/  IMAD R3, R10, UR6, R3 ;  /* 0x000000060a037c24 */ /* 0x000fe2000f8e0203 */
[----:B------:R-:W-:Y:S01]  /*05c0*/  SHF.L.U32 R4, R12, 0x2, RZ ;  /* 0x000000020c047819 */ /* 0x000fe200000006ff */
[----:B------:R-:W-:-:S04]  /*05d0*/  IMAD.WIDE.U32 R6, R10, UR8, R6 ;  /* 0x000000080a067c25 */ /* 0x000fc8000f8e0006 */
[C---:B------:R-:W-:Y:S01]  /*05e0*/  IMAD.IADD R5, R3.reuse, 0x1, R13 ;  /* 0x0000000103057824 */ /* 0x040fe200078e020d */
[----:B-1----:R-:W-:Y:S02]  /*05f0*/  LEA R22, P0, R6, UR12, 0x2 ;  /* 0x0000000c06167c11 */ /* 0x002fe4000f8010ff */
[----:B------:R-:W-:Y:S02]  /*0600*/  IADD3 R7, PT, PT, R3, R7, RZ ;  /* 0x0000000703077210 */ /* 0x000fe40007ffe0ff */
[----:B------:R-:W-:Y:S02]  /*0610*/  SHF.L.U64.HI R5, R12, 0x2, R5 ;  /* 0x000000020c057819 */ /* 0x000fe40000010205 */
[----:B------:R-:W-:Y:S02]  /*0620*/  IADD3 R12, P1, PT, R4, UR12, RZ ;  /* 0x0000000c040c7c10 */ /* 0x000fe4000ff3e0ff */
[----:B------:R-:W-:Y:S02]  /*0630*/  LEA.HI.X R23, R6, UR13, R7, 0x2, P0 ;  /* 0x0000000d06177c11 */ /* 0x000fe400080f1407 */
[----:B------:R-:W-:-:S03]  /*0640*/  IADD3.X R13, PT, PT, R5, UR13, RZ, P1, !PT ;  /* 0x0000000d050d7c10 */ /* 0x000fc60008ffe4ff */
[----:B0-----:R0:W2:Y:S04]  /*0650*/  LDG.E.CONSTANT R16, desc[UR4][R22.64] ;  /* 0x0000000416107981 */ /* 0x0010a8000c1e9900 */
[----:B------:R-:W2:Y:S01]  /*0660*/  LDG.E.CONSTANT R7, desc[UR4][R12.64+0x4] ;  /* 0x000004040c077981 */ /* 0x000ea2000c1e9900 */
[C---:B------:R-:W-:Y:S01]  /*0670*/  IADD3 R18, PT, PT, R8.reuse, -0x1, RZ ;  /* 0xffffffff08127810 */ /* 0x040fe20007ffe0ff */
[----:B------:R-:W-:Y:S01]  /*0680*/  HFMA2 R15, -RZ, RZ, 0, 0 ;  /* 0x00000000ff0f7431 */ /* 0x000fe200000001ff */
[----:B------:R-:W-:Y:S01]  /*0690*/  MOV R19, RZ ;  /* 0x000000ff00137202 */ /* 0x000fe20000000f00 */
[----:B------:R-:W-:Y:S02]  /*06a0*/  VIADD R14, R8, 0x1 ;  /* 0x00000001080e7836 */ /* 0x000fe40000000000 */
[----:B------:R-:W-:-:S04]  /*06b0*/  IMAD.WIDE.U32 R18, R0, UR9, R18 ;  /* 0x0000000900127c25 */ /* 0x000fc8000f8e0012 */
[----:B------:R-:W-:Y:S02]  /*06c0*/  IMAD R17, R19, UR8, RZ ;  /* 0x0000000813117c24 */ /* 0x000fe4000f8e02ff */
[----:B------:R-:W-:-:S04]  /*06d0*/  IMAD.WIDE.U32 R14, R0, UR9, R14 ;  /* 0x00000009000e7c25 */ /* 0x000fc8000f8e000e */
[C---:B------:R-:W-:Y:S02]  /*06e0*/  IMAD R17, R18.reuse, UR6, R17 ;  /* 0x0000000612117c24 */ /* 0x040fe4000f8e0211 */
[----:B------:R-:W-:Y:S02]  /*06f0*/  IMAD R11, R15, UR8, RZ ;  /* 0x000000080f0b7c24 */ /* 0x000fe4000f8e02ff */
[----:B------:R-:W-:-:S04]  /*0700*/  IMAD.WIDE.U32 R18, R18, UR8, R20 ;  /* 0x0000000812127c25 */ /* 0x000fc8000f8e0014 */
[----:B------:R-:W-:Y:S01]  /*0710*/  IMAD R11, R14, UR6, R11 ;  /* 0x000000060e0b7c24 */ /* 0x000fe2000f8e020b */
[----:B------:R-:W-:Y:S01]  /*0720*/  LEA R24, P0, R18, UR12, 0x2 ;  /* 0x0000000c12187c11 */ /* 0x000fe2000f8010ff */
[----:B------:R-:W-:Y:S01]  /*0730*/  IMAD.WIDE.U32 R14, R14, UR8, R20 ;  /* 0x000000080e0e7c25 */ /* 0x000fe2000f8e0014 */
[----:B------:R-:W-:Y:S02]  /*0740*/  IADD3 R17, PT, PT, R19, R17, RZ ;  /* 0x0000001113117210 */ /* 0x000fe40007ffe0ff */
[----:B------:R-:W-:Y:S01]  /*0750*/  IADD3 R19, PT, PT, R0, -0x1, RZ ;  /* 0xffffffff00137810 */ /* 0x000fe20007ffe0ff */
[----:B------:R-:W-:Y:S01]  /*0760*/  IMAD.IADD R11, R15, 0x1, R11 ;  /* 0x000000010f0b7824 */ /* 0x000fe200078e020b */
[----:B------:R-:W-:Y:S02]  /*0770*/  LEA.HI.X R25, R18, UR13, R17, 0x2, P0 ;  /* 0x0000000d12197c11 */ /* 0x000fe400080f1411 */
[----:B------:R-:W-:Y:S02]  /*0780*/  LEA R26, P0, R14, UR12, 0x2 ;  /* 0x0000000c0e1a7c11 */ /* 0x000fe4000f8010ff */
[----:B------:R-:W-:-:S02]  /*0790*/  SHF.R.S32.HI R6, RZ, 0x1f, R19 ;  /* 0x0000001fff067819 */ /* 0x000fc40000011413 */
[----:B------:R-:W-:Y:S01]  /*07a0*/  LEA.HI.X R27, R14, UR13, R11, 0x2, P0 ;  /* 0x0000000d0e1b7c11 */ /* 0x000fe200080f140b */
[----:B------:R-:W3:Y:S01]  /*07b0*/  LDG.E.CONSTANT R25, desc[UR4][R24.64] ;  /* 0x0000000418197981 */ /* 0x000ee2000c1e9900 */
[----:B------:R-:W-:-:S03]  /*07c0*/  IMAD.WIDE.U32 R18, R19, UR9, R8 ;  /* 0x0000000913127c25 */ /* 0x000fc6000f8e0008 */
[----:B------:R1:W4:Y:S01]  /*07d0*/  LDG.E.CONSTANT R11, desc[UR4][R26.64] ;  /* 0x000000041a0b7981 */ /* 0x000322000c1e9900 */
[----:B------:R-:W-:-:S05]  /*07e0*/  IMAD R15, R6, UR9, RZ ;  /* 0x00000009060f7c24 */ /* 0x000fca000f8e02ff */
[----:B------:R-:W-:Y:S01]  /*07f0*/  IADD3 R6, PT, PT, R19, R15, RZ ;  /* 0x0000000f13067210 */ /* 0x000fe20007ffe0ff */
[----:B------:R-:W-:Y:S01]  /*0800*/  IMAD.WIDE.U32 R14, R18, UR8, R20 ;  /* 0x00000008120e7c25 */ /* 0x000fe2000f8e0014 */
[----:B------:R-:W5:Y:S03]  /*0810*/  LDG.E.CONSTANT R24, desc[UR4][R12.64+0x8] ;  /* 0x000008040c187981 */ /* 0x000f66000c1e9900 */
[----:B------:R-:W-:Y:S01]  /*0820*/  IMAD R17, R6, UR8, RZ ;  /* 0x0000000806117c24 */ /* 0x000fe2000f8e02ff */
[----:B0-----:R-:W-:-:S03]  /*0830*/  LEA R22, P0, R14, UR12, 0x2 ;  /* 0x0000000c0e167c11 */ /* 0x001fc6000f8010ff */
[----:B------:R-:W-:-:S05]  /*0840*/  IMAD R17, R18, UR6, R17 ;  /* 0x0000000612117c24 */ /* 0x000fca000f8e0211 */
[----:B------:R-:W-:-:S04]  /*0850*/  IADD3 R15, PT, PT, R15, R17, RZ ;  /* 0x000000110f0f7210 */ /* 0x000fc80007ffe0ff */
[----:B------:R-:W-:Y:S01]  /*0860*/  LEA.HI.X R23, R14, UR13, R15, 0x2, P0 ;  /* 0x0000000d0e177c11 */ /* 0x000fe200080f140f */
[----:B------:R-:W-:-:S04]  /*0870*/  VIADD R15, R0, 0x1 ;  /* 0x00000001000f7836 */ /* 0x000fc80000000000 */
[----:B------:R-:W-:Y:S01]  /*0880*/  IMAD.WIDE.U32 R14, R15, UR9, R8 ;  /* 0x000000090f0e7c25 */ /* 0x000fe2000f8e0008 */
[----:B------:R-:W-:Y:S01]  /*0890*/  IADD3 R18, PT, PT, R20, -0x2, RZ ;  /* 0xfffffffe14127810 */ /* 0x000fe20007ffe0ff */
[----:B------:R-:W5:Y:S01]  /*08a0*/  LDG.E.CONSTANT R23, desc[UR4][R22.64] ;  /* 0x0000000416177981 */ /* 0x000f62000c1e9900 */
[----:B------:R-:W-:Y:S01]  /*08b0*/  MOV R19, RZ ;  /* 0x000000ff00137202 */ /* 0x000fe20000000f00 */
[----:B------:R-:W-:-:S04]  /*08c0*/  IMAD R17, R15, UR8, RZ ;  /* 0x000000080f117c24 */ /* 0x000fc8000f8e02ff */
[C---:B------:R-:W-:Y:S02]  /*08d0*/  IMAD R17, R14.reuse, UR6, R17 ;  /* 0x000000060e117c24 */ /* 0x040fe4000f8e0211 */
[----:B------:R-:W-:-:S04]  /*08e0*/  IMAD.WIDE.U32 R14, R14, UR8, R20 ;  /* 0x000000080e0e7c25 */ /* 0x000fc8000f8e0014 */
[----:B------:R-:W-:Y:S01]  /*08f0*/  IMAD.WIDE.U32 R18, R10, UR8, R18 ;  /* 0x000000080a127c25 */ /* 0x000fe2000f8e0012 */
[----:B------:R-:W-:Y:S02]  /*0900*/  IADD3 R17, PT, PT, R15, R17, RZ ;  /* 0x000000110f117210 */ /* 0x000fe40007ffe0ff */
[----:B-1----:R-:W-:Y:S01]  /*0910*/  LEA R26, P0, R14, UR12, 0x2 ;  /* 0x0000000c0e1a7c11 */ /* 0x002fe2000f8010ff */
[----:B------:R-:W-:-:S03]  /*0920*/  IMAD.IADD R15, R3, 0x1, R19 ;  /* 0x00000001030f7824 */ /* 0x000fc600078e0213 */
[----:B------:R-:W-:Y:S02]  /*0930*/  LEA.HI.X R27, R14, UR13, R17, 0x2, P0 ;  /* 0x0000000d0e1b7c11 */ /* 0x000fe400080f1411 */
[C---:B------:R-:W-:Y:S01]  /*0940*/  LEA R14, P0, R18.reuse, UR12, 0x2 ;  /* 0x0000000c120e7c11 */ /* 0x040fe2000f8010ff */
[----:B------:R-:W-:Y:S02]  /*0950*/  HFMA2 R19, -RZ, RZ, 0, 0 ;  /* 0x00000000ff137431 */ /* 0x000fe400000001ff */
[----:B------:R-:W5:Y:S01]  /*0960*/  LDG.E.CONSTANT R6, desc[UR4][R26.64] ;  /* 0x000000041a067981 */ /* 0x000f62000c1e9900 */
[----:B------:R-:W-:-:S05]  /*0970*/  LEA.HI.X R15, R18, UR13, R15, 0x2, P0 ;  /* 0x0000000d120f7c11 */ /* 0x000fca00080f140f */
[----:B------:R0:W5:Y:S01]  /*0980*/  LDG.E.CONSTANT R17, desc[UR4][R14.64] ;  /* 0x000000040e117981 */ /* 0x000162000c1e9900 */
[----:B------:R-:W-:-:S05]  /*0990*/  IADD3 R18, PT, PT, R8, -0x2, RZ ;  /* 0xfffffffe08127810 */ /* 0x000fca0007ffe0ff */
[----:B------:R-:W-:-:S04]  /*09a0*/  IMAD.WIDE.U32 R18, R0, UR9, R18 ;  /* 0x0000000900127c25 */ /* 0x000fc8000f8e0012 */
[----:B------:R-:W-:Y:S02]  /*09b0*/  IMAD R19, R19, UR8, RZ ;  /* 0x0000000813137c24 */ /* 0x000fe4000f8e02ff */
[----:B--2---:R-:W-:Y:S02]  /*09c0*/  FADD R16, R16, R7 ;  /* 0x0000000710107221 */ /* 0x004fe40000000000 */
[C---:B------:R-:W-:Y:S02]  /*09d0*/  IMAD R7, R18.reuse, UR6, R19 ;  /* 0x0000000612077c24 */ /* 0x040fe4000f8e0213 */
[----:B------:R-:W-:-:S05]  /*09e0*/  IMAD.WIDE.U32 R18, R18, UR8, R20 ;  /* 0x0000000812127c25 */ /* 0x000fca000f8e0014 */
[----:B------:R-:W-:Y:S02]  /*09f0*/  IADD3 R7, PT, PT, R19, R7, RZ ;  /* 0x0000000713077210 */ /* 0x000fe40007ffe0ff */
[----:B0-----:R-:W-:-:S04]  /*0a00*/  LEA R14, P0, R18, UR12, 0x2 ;  /* 0x0000000c120e7c11 */ /* 0x001fc8000f8010ff */
[----:B------:R-:W-:-:S05]  /*0a10*/  LEA.HI.X R15, R18, UR13, R7, 0x2, P0 ;  /* 0x0000000d120f7c11 */ /* 0x000fca00080f1407 */
[----:B------:R0:W2:Y:S01]  /*0a20*/  LDG.E.CONSTANT R7, desc[UR4][R14.64] ;  /* 0x000000040e077981 */ /* 0x0000a2000c1e9900 */
[----:B------:R-:W-:Y:S01]  /*0a30*/  MOV R19, RZ ;  /* 0x000000ff00137202 */ /* 0x000fe20000000f00 */
[----:B------:R-:W-:-:S04]  /*0a40*/  VIADD R18, R8, 0x2 ;  /* 0x0000000208127836 */ /* 0x000fc80000000000 */
[----:B------:R-:W-:-:S04]  /*0a50*/  IMAD.WIDE.U32 R18, R0, UR9, R18 ;  /* 0x0000000900127c25 */ /* 0x000fc8000f8e0012 */
[----:B------:R-:W-:Y:S02]  /*0a60*/  IMAD R19, R19, UR8, RZ ;  /* 0x0000000813137c24 */ /* 0x000fe4000f8e02ff */
[----:B------:R-:W-:-:S04]  /*0a70*/  IMAD.WIDE.U32 R26, R18, UR8, R20 ;  /* 0x00000008121a7c25 */ /* 0x000fc8000f8e0014 */
[----:B---3--:R-:W-:-:S04]  /*0a80*/  FADD R16, R16, R25 ;  /* 0x0000001910107221 */ /* 0x008fc80000000000 */
[----:B----4-:R-:W-:Y:S01]  /*0a90*/  FADD R16, R16, R11 ;  /* 0x0000000b10107221 */ /* 0x010fe20000000000 */
[----:B------:R-:W-:Y:S01]  /*0aa0*/  IMAD R11, R18, UR6, R19 ;  /* 0x00000006120b7c24 */ /* 0x000fe2000f8e0213 */
[----:B------:R-:W-:Y:S02]  /*0ab0*/  LEA R18, P0, R26, UR12, 0x2 ;  /* 0x0000000c1a127c11 */ /* 0x000fe4000f8010ff */
[----:B0-----:R-:W-:Y:S02]  /*0ac0*/  IADD3 R15, PT, PT, R0, -0x2, RZ ;  /* 0xfffffffe000f7810 */ /* 0x001fe40007ffe0ff */
[----:B------:R-:W-:-:S04]  /*0ad0*/  IADD3 R11, PT, PT, R27, R11, RZ ;  /* 0x0000000b1b0b7210 */ /* 0x000fc80007ffe0ff */
[----:B------:R-:W-:Y:S02]  /*0ae0*/  LEA.HI.X R19, R26, UR13, R11, 0x2, P0 ;  /* 0x0000000d1a137c11 */ /* 0x000fe400080f140b */
[----:B------:R-:W-:Y:S01]  /*0af0*/  SHF.R.S32.HI R11, RZ, 0x1f, R15 ;  /* 0x0000001fff0b7819 */ /* 0x000fe2000001140f */
[----:B------:R-:W-:-:S04]  /*0b00*/  IMAD.WIDE.U32 R14, R15, UR9, R8 ;  /* 0x000000090f0e7c25 */ /* 0x000fc8000f8e0008 */
[----:B------:R-:W-:-:S05]  /*0b10*/  IMAD R11, R11, UR9, RZ ;  /* 0x000000090b0b7c24 */ /* 0x000fca000f8e02ff */
[----:B------:R-:W-:Y:S02]  /*0b20*/  IADD3 R15, PT, PT, R15, R11, RZ ;  /* 0x0000000b0f0f7210 */ /* 0x000fe40007ffe0ff */
[----:B------:R0:W3:Y:S03]  /*0b30*/  LDG.E.CONSTANT R11, desc[UR4][R18.64] ;  /* 0x00000004120b7981 */ /* 0x0000e6000c1e9900 */
[----:B------:R-:W-:-:S04]  /*0b40*/  IMAD R15, R15, UR8, RZ ;  /* 0x000000080f0f7c24 */ /* 0x000fc8000f8e02ff */
[C---:B------:R-:W-:Y:S02]  /*0b50*/  IMAD R25, R14.reuse, UR6, R15 ;  /* 0x000000060e197c24 */ /* 0x040fe4000f8e020f */
[----:B------:R-:W-:-:S04]  /*0b60*/  IMAD.WIDE.U32 R14, R14, UR8, R20 ;  /* 0x000000080e0e7c25 */ /* 0x000fc8000f8e0014 */
[----:B------:R-:W-:Y:S01]  /*0b70*/  IMAD.IADD R15, R15, 0x1, R25 ;  /* 0x000000010f0f7824 */ /* 0x000fe200078e0219 */
[----:B------:R-:W-:-:S04]  /*0b80*/  LEA R26, P0, R14, UR12, 0x2 ;  /* 0x0000000c0e1a7c11 */ /* 0x000fc8000f8010ff */
[----:B------:R-:W-:Y:S02]  /*0b90*/  LEA.HI.X R27, R14, UR13, R15, 0x2, P0 ;  /* 0x0000000d0e1b7c11 */ /* 0x000fe400080f140f */
[----:B------:R-:W-:Y:S01]  /*0ba0*/  IADD3 R15, PT, PT, R0, 0x2, RZ ;  /* 0x00000002000f7810 */ /* 0x000fe20007ffe0ff */
[----:B-----5:R-:W-:Y:S02]  /*0bb0*/  FADD R23, R16, R23 ;  /* 0x0000001710177221 */ /* 0x020fe40000000000 */
[----:B------:R1:W4:Y:S02]  /*0bc0*/  LDG.E.CONSTANT R22, desc[UR4][R26.64] ;  /* 0x000000041a167981 */ /* 0x000324000c1e9900 */
[----:B------:R-:W-:-:S04]  /*0bd0*/  IMAD.WIDE.U32 R14, R15, UR9, R8 ;  /* 0x000000090f0e7c25 */ /* 0x000fc8000f8e0008 */
[----:B------:R-:W-:Y:S02]  /*0be0*/  IMAD R15, R15, UR8, RZ ;  /* 0x000000080f0f7c24 */ /* 0x000fe4000f8e02ff */
[----:B------:R-:W-:Y:S02]  /*0bf0*/  FADD R24, R17, R24 ;  /* 0x0000001811187221 */ /* 0x000fe40000000000 */
[C---:B------:R-:W-:Y:S02]  /*0c00*/  IMAD R17, R14.reuse, UR6, R15 ;  /* 0x000000060e117c24 */ /* 0x040fe4000f8e020f */
[----:B------:R-:W-:-:S05]  /*0c10*/  IMAD.WIDE.U32 R14, R14, UR8, R20 ;  /* 0x000000080e0e7c25 */ /* 0x000fca000f8e0014 */
[----:B------:R-:W-:Y:S01]  /*0c20*/  IADD3 R15, PT, PT, R15, R17, RZ ;  /* 0x000000110f0f7210 */ /* 0x000fe20007ffe0ff */
[----:B------:R-:W-:Y:S01]  /*0c30*/  HFMA2 R17, -RZ, RZ, 0, 0 ;  /* 0x00000000ff117431 */ /* 0x000fe200000001ff */
[----:B------:R-:W-:Y:S02]  /*0c40*/  IADD3 R16, PT, PT, R20, -0x3, RZ ;  /* 0xfffffffd14107810 */ /* 0x000fe40007ffe0ff */
[----:B0-----:R-:W-:-:S04]  /*0c50*/  LEA R18, P0, R14, UR12, 0x2 ;  /* 0x0000000c0e127c11 */ /* 0x001fc8000f8010ff */
[----:B------:R-:W-:Y:S01]  /*0c60*/  LEA.HI.X R19, R14, UR13, R15, 0x2, P0 ;  /* 0x0000000d0e137c11 */ /* 0x000fe200080f140f */
[----:B------:R-:W-:-:S04]  /*0c70*/  IMAD.WIDE.U32 R16, R10, UR8, R16 ;  /* 0x000000080a107c25 */ /* 0x000fc8000f8e0010 */
[----:B------:R-:W-:Y:S01]  /*0c80*/  FADD R23, R23, R6 ;  /* 0x0000000617177221 */ /* 0x000fe20000000000 */
[----:B------:R-:W5:Y:S01]  /*0c90*/  LDG.E.CONSTANT R18, desc[UR4][R18.64] ;  /* 0x0000000412127981 */ /* 0x000f62000c1e9900 */
[----:B------:R-:W-:Y:S01]  /*0ca0*/  IMAD.IADD R15, R3, 0x1, R17 ;  /* 0x00000001030f7824 */ /* 0x000fe200078e0211 */
[C---:B------:R-:W-:Y:S02]  /*0cb0*/  LEA R14, P0, R16.reuse, UR12, 0x2 ;  /* 0x0000000c100e7c11 */ /* 0x040fe4000f8010ff */
[----:B------:R-:W-:Y:S02]  /*0cc0*/  MOV R17, RZ ;  /* 0x000000ff00117202 */ /* 0x000fe40000000f00 */
[----:B------:R-:W-:Y:S02]  /*0cd0*/  LEA.HI.X R15, R16, UR13, R15, 0x2, P0 ;  /* 0x0000000d100f7c11 */ /* 0x000fe400080f140f */
[----:B------:R-:W-:-:S03]  /*0ce0*/  IADD3 R16, PT, PT, R8, -0x3, RZ ;  /* 0xfffffffd08107810 */ /* 0x000fc60007ffe0ff */
[----:B------:R0:W4:Y:S02]  /*0cf0*/  LDG.E.CONSTANT R14, desc[UR4][R14.64] ;  /* 0x000000040e0e7981 */ /* 0x000124000c1e9900 */
[----:B------:R-:W-:-:S04]  /*0d00*/  IMAD.WIDE.U32 R16, R0, UR9, R16 ;  /* 0x0000000900107c25 */ /* 0x000fc8000f8e0010 */
[----:B-1----:R-:W-:-:S03]  /*0d10*/  IMAD.WIDE.U32 R26, R16, UR8, R20 ;  /* 0x00000008101a7c25 */ /* 0x002fc6000f8e0014 */
[----:B------:R-:W-:Y:S01]  /*0d20*/  LEA R6, P0, R26, UR12, 0x2 ;  /* 0x0000000c1a067c11 */ /* 0x000fe2000f8010ff */
[----:B--2---:R-:W-:Y:S01]  /*0d30*/  FADD R24, R24, R7 ;  /* 0x0000000718187221 */ /* 0x004fe20000000000 */
[----:B------:R-:W-:Y:S02]  /*0d40*/  IMAD R7, R17, UR8, RZ ;  /* 0x0000000811077c24 */ /* 0x000fe4000f8e02ff */
[----:B------:R-:W4:Y:S02]  /*0d50*/  LDG.E.CONSTANT R17, desc[UR4][R12.64+0xc] ;  /* 0x00000c040c117981 */ /* 0x000f24000c1e9900 */
[----:B------:R-:W-:-:S05]  /*0d60*/  IMAD R7, R16, UR6, R7 ;  /* 0x0000000610077c24 */ /* 0x000fca000f8e0207 */
[----:B------:R-:W-:-:S04]  /*0d70*/  IADD3 R7, PT, PT, R27, R7, RZ ;  /* 0x000000071b077210 */ /* 0x000fc80007ffe0ff */
[----:B------:R-:W-:-:S05]  /*0d80*/  LEA.HI.X R7, R26, UR13, R7, 0x2, P0 ;  /* 0x0000000d1a077c11 */ /* 0x000fca00080f1407 */
[----:B------:R1:W2:Y:S01]  /*0d90*/  LDG.E.CONSTANT R6, desc[UR4][R6.64] ;  /* 0x0000000406067981 */ /* 0x0002a2000c1e9900 */
[----:B------:R-:W-:Y:S01]  /*0da0*/  IADD3 R26, PT, PT, R8, 0x3, RZ ;  /* 0x00000003081a7810 */ /* 0x000fe20007ffe0ff */
[----:B------:R-:W-:-:S04]  /*0db0*/  IMAD.MOV.U32 R27, RZ, RZ, RZ ;  /* 0x000000ffff1b7224 */ /* 0x000fc800078e00ff */
[----:B------:R-:W-:-:S04]  /*0dc0*/  IMAD.WIDE.U32 R26, R0, UR9, R26 ;  /* 0x00000009001a7c25 */ /* 0x000fc8000f8e001a */
[----:B0-----:R-:W-:-:S04]  /*0dd0*/  IMAD R15, R27, UR8, RZ ;  /* 0x000000081b0f7c24 */ /* 0x001fc8000f8e02ff */
[----:B------:R-:W-:Y:S02]  /*0de0*/  IMAD R15, R26, UR6, R15 ;  /* 0x000000061a0f7c24 */ /* 0x000fe4000f8e020f */
[----:B---3--:R-:W-:Y:S01]  /*0df0*/  FADD R11, R24, R11 ;  /* 0x0000000b180b7221 */ /* 0x008fe20000000000 */
[----:B------:R-:W-:-:S05]  /*0e00*/  IMAD.WIDE.U32 R24, R26, UR8, R20 ;  /* 0x000000081a187c25 */ /* 0x000fca000f8e0014 */
[----:B------:R-:W-:Y:S02]  /*0e10*/  IADD3 R15, PT, PT, R25, R15, RZ ;  /* 0x0000000f190f7210 */ /* 0x000fe40007ffe0ff */
[----:B------:R-:W-:Y:S02]  /*0e20*/  IADD3 R25, PT, PT, R0, -0x3, RZ ;  /* 0xfffffffd00197810 */ /* 0x000fe40007ffe0ff */
[C---:B------:R-:W-:Y:S02]  /*0e30*/  LEA R26, P0, R24.reuse, UR12, 0x2 ;  /* 0x0000000c181a7c11 */ /* 0x040fe4000f8010ff */
[----:B-1----:R-:W-:Y:S02]  /*0e40*/  SHF.R.S32.HI R7, RZ, 0x1f, R25 ;  /* 0x0000001fff077819 */ /* 0x002fe40000011419 */
[----:B------:R-:W-:Y:S01]  /*0e50*/  LEA.HI.X R27, R24, UR13, R15, 0x2, P0 ;  /* 0x0000000d181b7c11 */ /* 0x000fe200080f140f */
[----:B------:R-:W-:-:S04]  /*0e60*/  IMAD.WIDE.U32 R24, R25, UR9, R8 ;  /* 0x0000000919187c25 */ /* 0x000fc8000f8e0008 */
[----:B------:R-:W-:Y:S01]  /*0e70*/  IMAD R7, R7, UR9, RZ ;  /* 0x0000000907077c24 */ /* 0x000fe2000f8e02ff */
[----:B------:R0:W3:Y:S04]  /*0e80*/  LDG.E.CONSTANT R16, desc[UR4][R26.64] ;  /* 0x000000041a107981 */ /* 0x0000e8000c1e9900 */
[----:B------:R-:W-:Y:S01]  /*0e90*/  IADD3 R7, PT, PT, R25, R7, RZ ;  /* 0x0000000719077210 */ /* 0x000fe20007ffe0ff */
[----:B------:R-:W-:-:S04]  /*0ea0*/  VIADD R15, R0, 0x3 ;  /* 0x00000003000f7836 */ /* 0x000fc80000000000 */
[----:B------:R-:W-:-:S04]  /*0eb0*/  IMAD R7, R7, UR8, RZ ;  /* 0x0000000807077c24 */ /* 0x000fc8000f8e02ff */
[C---:B------:R-:W-:Y:S02]  /*0ec0*/  IMAD R7, R24.reuse, UR6, R7 ;  /* 0x0000000618077c24 */ /* 0x040fe4000f8e0207 */
[----:B------:R-:W-:-:S05]  /*0ed0*/  IMAD.WIDE.U32 R24, R24, UR8, R20 ;  /* 0x0000000818187c25 */ /* 0x000fca000f8e0014 */
[----:B------:R-:W-:Y:S02]  /*0ee0*/  IADD3 R7, PT, PT, R25, R7, RZ ;  /* 0x0000000719077210 */ /* 0x000fe40007ffe0ff */
[----:B------:R-:W-:-:S04]  /*0ef0*/  LEA R28, P0, R24, UR12, 0x2 ;  /* 0x0000000c181c7c11 */ /* 0x000fc8000f8010ff */
[----:B------:R-:W-:Y:S01]  /*0f00*/  LEA.HI.X R29, R24, UR13, R7, 0x2, P0 ;  /* 0x0000000d181d7c11 */ /* 0x000fe200080f1407 */
[----:B------:R-:W-:Y:S01]  /*0f10*/  HFMA2 R7, -RZ, RZ, 0, 0 ;  /* 0x00000000ff077431 */ /* 0x000fe200000001ff */
[----:B------:R-:W-:Y:S01]  /*0f20*/  IADD3 R24, PT, PT, R8, -0x4, RZ ;  /* 0xfffffffc08187810 */ /* 0x000fe20007ffe0ff */
[----:B----4-:R-:W-:Y:S01]  /*0f30*/  FADD R19, R14, R17 ;  /* 0x000000110e137221 */ /* 0x010fe20000000000 */
[----:B------:R-:W-:Y:S01]  /*0f40*/  IMAD.WIDE.U32 R14, R15, UR9, R8 ;  /* 0x000000090f0e7c25 */ /* 0x000fe2000f8e0008 */
[----:B------:R1:W4:Y:S03]  /*0f50*/  LDG.E.CONSTANT R17, desc[UR4][R28.64] ;  /* 0x000000041c117981 */ /* 0x000326000c1e9900 */
[----:B------:R-:W-:-:S04]  /*0f60*/  IMAD R25, R15, UR8, RZ ;  /* 0x000000080f197c24 */ /* 0x000fc8000f8e02ff */
[C---:B------:R-:W-:Y:S02]  /*0f70*/  IMAD R25, R14.reuse, UR6, R25 ;  /* 0x000000060e197c24 */ /* 0x040fe4000f8e0219 */
[----:B------:R-:W-:-:S04]  /*0f80*/  IMAD.WIDE.U32 R14, R14, UR8, R20 ;  /* 0x000000080e0e7c25 */ /* 0x000fc8000f8e0014 */
[----:B--2---:R-:W-:Y:S01]  /*0f90*/  FADD R19, R19, R6 ;  /* 0x0000000613137221 */ /* 0x004fe20000000000 */
[----:B------:R-:W-:Y:S02]  /*0fa0*/  IADD3 R6, PT, PT, R20, -0x4, RZ ;  /* 0xfffffffc14067810 */ /* 0x000fe40007ffe0ff */
[----:B------:R-:W-:Y:S02]  /*0fb0*/  IADD3 R25, PT, PT, R15, R25, RZ ;  /* 0x000000190f197210 */ /* 0x000fe40007ffe0ff */
[----:B0-----:R-:W-:Y:S01]  /*0fc0*/  LEA R26, P0, R14, UR12, 0x2 ;  /* 0x0000000c0e1a7c11 */ /* 0x001fe2000f8010ff */
[----:B------:R-:W-:-:S03]  /*0fd0*/  IMAD.WIDE.U32 R6, R10, UR8, R6 ;  /* 0x000000080a067c25 */ /* 0x000fc6000f8e0006 */
[----:B------:R-:W-:Y:S01]  /*0fe0*/  LEA.HI.X R27, R14, UR13, R25, 0x2, P0 ;  /* 0x0000000d0e1b7c11 */ /* 0x000fe200080f1419 */
[----:B------:R-:W-:Y:S01]  /*0ff0*/  IMAD.MOV.U32 R25, RZ, RZ, RZ ;  /* 0x000000ffff197224 */ /* 0x000fe200078e00ff */
[----:B------:R-:W-:Y:S02]  /*1000*/  IADD3 R3, PT, PT, R3, R7, RZ ;  /* 0x0000000703037210 */ /* 0x000fe40007ffe0ff */
[----:B------:R-:W-:Y:S01]  /*1010*/  LEA R14, P0, R6, UR12, 0x2 ;  /* 0x0000000c060e7c11 */ /* 0x000fe2000f8010ff */
[----:B------:R-:W-:Y:S01]  /*1020*/  IMAD.WIDE.U32 R24, R0, UR9, R24 ;  /* 0x0000000900187c25 */ /* 0x000fe2000f8e0018 */
[----:B-1----:R-:W-:Y:S01]  /*1030*/  IADD3 R28, PT, PT, R8, 0x4, RZ ;  /* 0x00000004081c7810 */ /* 0x002fe20007ffe0ff */
[----:B------:R-:W2:Y:S01]  /*1040*/  LDG.E.CONSTANT R27, desc[UR4][R26.64] ;  /* 0x000000041a1b7981 */ /* 0x000ea2000c1e9900 */
[----:B------:R-:W-:Y:S01]  /*1050*/  LEA.HI.X R15, R6, UR13, R3, 0x2, P0 ;  /* 0x0000000d060f7c11 */ /* 0x000fe200080f1403 */
[----:B------:R-:W-:Y:S01]  /*1060*/  IMAD R3, R25, UR8, RZ ;  /* 0x0000000819037c24 */ /* 0x000fe2000f8e02ff */
[----:B------:R-:W-:Y:S01]  /*1070*/  MOV R29, RZ ;  /* 0x000000ff001d7202 */ /* 0x000fe20000000f00 */
[----:B------:R-:W-:-:S02]  /*1080*/  IMAD.WIDE.U32 R6, R24, UR8, R20 ;  /* 0x0000000818067c25 */ /* 0x000fc4000f8e0014 */
[----:B------:R0:W2:Y:S02]  /*1090*/  LDG.E.CONSTANT R14, desc[UR4][R14.64] ;  /* 0x000000040e0e7981 */ /* 0x0000a4000c1e9900 */
[----:B------:R-:W-:Y:S01]  /*10a0*/  IMAD R3, R24, UR6, R3 ;  /* 0x0000000618037c24 */ /* 0x000fe2000f8e0203 */
[----:B------:R-:W-:Y:S01]  /*10b0*/  LEA R24, P0, R6, UR12, 0x2 ;  /* 0x0000000c06187c11 */ /* 0x000fe2000f8010ff */
[----:B------:R-:W-:-:S03]  /*10c0*/  IMAD.WIDE.U32 R28, R0, UR9, R28 ;  /* 0x00000009001c7c25 */ /* 0x000fc6000f8e001c */
[----:B------:R-:W-:-:S04]  /*10d0*/  IADD3 R3, PT, PT, R7, R3, RZ ;  /* 0x0000000307037210 */ /* 0x000fc80007ffe0ff */
[----:B------:R-:W-:Y:S01]  /*10e0*/  LEA.HI.X R25, R6, UR13, R3, 0x2, P0 ;  /* 0x0000000d06197c11 */ /* 0x000fe200080f1403 */
[----:B------:R-:W-:-:S04]  /*10f0*/  IMAD R3, R29, UR8, RZ ;  /* 0x000000081d037c24 */ /* 0x000fc8000f8e02ff */
[C---:B------:R-:W-:Y:S01]  /*1100*/  IMAD R3, R28.reuse, UR6, R3 ;  /* 0x000000061c037c24 */ /* 0x040fe2000f8e0203 */
[----:B------:R-:W2:Y:S01]  /*1110*/  LDG.E.CONSTANT R24, desc[UR4][R24.64] ;  /* 0x0000000418187981 */ /* 0x000ea2000c1e9900 */
[----:B------:R-:W-:-:S04]  /*1120*/  IMAD.WIDE.U32 R28, R28, UR8, R20 ;  /* 0x000000081c1c7c25 */ /* 0x000fc8000f8e0014 */
[----:B------:R-:W-:Y:S01]  /*1130*/  IMAD.IADD R7, R29, 0x1, R3 ;  /* 0x000000011d077824 */ /* 0x000fe200078e0203 */
[----:B------:R-:W-:-:S05]  /*1140*/  SHF.R.S32.HI R3, RZ, 0x1f, R2 ;  /* 0x0000001fff037819 */ /* 0x000fca0000011402 */
[----:B------:R-:W-:Y:S02]  /*1150*/  IMAD R10, R3, UR9, RZ ;  /* 0x00000009030a7c24 */ /* 0x000fe4000f8e02ff */
[----:B------:R-:W-:Y:S01]  /*1160*/  IMAD.WIDE.U32 R2, R2, UR9, R8 ;  /* 0x0000000902027c25 */ /* 0x000fe2000f8e0008 */
[----:B------:R-:W-:-:S04]  /*1170*/  IADD3 R29, PT, PT, R0, 0x4, RZ ;  /* 0x00000004001d7810 */ /* 0x000fc80007ffe0ff */
[----:B------:R-:W-:Y:S01]  /*1180*/  IADD3 R0, PT, PT, R3, R10, RZ ;  /* 0x0000000a03007210 */ /* 0x000fe20007ffe0ff */
[----:B------:R-:W-:-:S04]  /*1190*/  IMAD.WIDE.U32 R8, R29, UR9, R8 ;  /* 0x000000091d087c25 */ /* 0x000fc8000f8e0008 */
[----:B------:R-:W-:Y:S02]  /*11a0*/  IMAD R3, R0, UR8, RZ ;  /* 0x0000000800037c24 */ /* 0x000fe4000f8e02ff */
[----:B0-----:R-:W-:Y:S01]  /*11b0*/  IMAD R15, R9, UR8, RZ ;  /* 0x00000008090f7c24 */ /* 0x001fe2000f8e02ff */
[----:B------:R-:W-:Y:S01]  /*11c0*/  LEA R6, P0, R28, UR12, 0x2 ;  /* 0x0000000c1c067c11 */ /* 0x000fe2000f8010ff */
[C---:B------:R-:W-:Y:S01]  /*11d0*/  IMAD R9, R2.reuse, UR6, R3 ;  /* 0x0000000602097c24 */ /* 0x040fe2000f8e0203 */
[----:B------:R-:W2:Y:S01]  /*11e0*/  LDG.E.CONSTANT R0, desc[UR4][R12.64] ;  /* 0x000000040c007981 */ /* 0x000ea2000c1e9900 */
[----:B------:R-:W-:Y:S01]  /*11f0*/  IMAD.WIDE.U32 R2, R2, UR8, R20 ;  /* 0x0000000802027c25 */ /* 0x000fe2000f8e0014 */
[----:B------:R-:W-:-:S03]  /*1200*/  LEA.HI.X R7, R28, UR13, R7, 0x2, P0 ;  /* 0x0000000d1c077c11 */ /* 0x000fc600080f1407 */
[C---:B------:R-:W-:Y:S01]  /*1210*/  IMAD R29, R8.reuse, UR6, R15 ;  /* 0x00000006081d7c24 */ /* 0x040fe2000f8e020f */
[----:B------:R-:W-:Y:S01]  /*1220*/  IADD3 R9, PT, PT, R3, R9, RZ ;  /* 0x0000000903097210 */ /* 0x000fe20007ffe0ff */
[----:B------:R-:W-:Y:S01]  /*1230*/  IMAD.WIDE.U32 R20, R8, UR8, R20 ;  /* 0x0000000808147c25 */ /* 0x000fe2000f8e0014 */
[----:B------:R-:W2:Y:S01]  /*1240*/  LDG.E.CONSTANT R15, desc[UR4][R12.64+0x10] ;  /* 0x000010040c0f7981 */ /* 0x000ea2000c1e9900 */
[----:B------:R-:W-:-:S03]  /*1250*/  LEA R8, P0, R2, UR12, 0x2 ;  /* 0x0000000c02087c11 */ /* 0x000fc6000f8010ff */
[----:B------:R-:W-:Y:S01]  /*1260*/  IADD3 R3, PT, PT, R21, R29, RZ ;  /* 0x0000001d15037210 */ /* 0x000fe20007ffe0ff */
[----:B------:R-:W2:Y:S01]  /*1270*/  LDG.E.CONSTANT R6, desc[UR4][R6.64] ;  /* 0x0000000406067981 */ /* 0x000ea2000c1e9900 */
[----:B------:R-:W-:Y:S02]  /*1280*/  LEA.HI.X R9, R2, UR13, R9, 0x2, P0 ;  /* 0x0000000d02097c11 */ /* 0x000fe400080f1409 */
[----:B------:R-:W-:-:S04]  /*1290*/  LEA R2, P0, R20, UR12, 0x2 ;  /* 0x0000000c14027c11 */ /* 0x000fc8000f8010ff */
[----:B------:R-:W-:Y:S01]  /*12a0*/  LEA.HI.X R3, R20, UR13, R3, 0x2, P0 ;  /* 0x0000000d14037c11 */ /* 0x000fe200080f1403 */
[----:B------:R-:W2:Y:S05]  /*12b0*/  LDG.E.CONSTANT R9, desc[UR4][R8.64] ;  /* 0x0000000408097981 */ /* 0x000eaa000c1e9900 */
[----:B------:R-:W2:Y:S01]  /*12c0*/  LDG.E.CONSTANT R3, desc[UR4][R2.64] ;  /* 0x0000000402037981 */ /* 0x000ea2000c1e9900 */
[----:B------:R-:W-:Y:S01]  /*12d0*/  FADD R11, R11, R22 ;  /* 0x000000160b0b7221 */ /* 0x000fe20000000000 */
[----:B---3--:R-:W-:Y:S01]  /*12e0*/  FADD R16, R19, R16 ;  /* 0x0000001013107221 */ /* 0x008fe20000000000 */
[----:B------:R-:W-:Y:S02]  /*12f0*/  FMUL R23, R23, 0.10000000149011611938 ;  /* 0x3dcccccd17177820 */ /* 0x000fe40000400000 */
[----:B-----5:R-:W-:Y:S01]  /*1300*/  FADD R18, R11, R18 ;  /* 0x000000120b127221 */ /* 0x020fe20000000000 */
[----:B------:R-:W-:-:S04]  /*1310*/  IADD3 R4, P0, PT, R4, UR14, RZ ;  /* 0x0000000e04047c10 */ /* 0x000fc8000ff1e0ff */
[----:B------:R-:W-:Y:S01]  /*1320*/  IADD3.X R5, PT, PT, R5, UR15, RZ, P0, !PT ;  /* 0x0000000f05057c10 */ /* 0x000fe200087fe4ff */
[----:B----4-:R-:W-:-:S04]  /*1330*/  FADD R16, R16, R17 ;  /* 0x0000001110107221 */ /* 0x010fc80000000000 */
[----:B--2---:R-:W-:Y:S01]  /*1340*/  FADD R27, R16, R27 ;  /* 0x0000001b101b7221 */ /* 0x004fe20000000000 */
[----:B------:R-:W-:Y:S01]  /*1350*/  FFMA R23, R0, 0.5, R23 ;  /* 0x3f00000000177823 */ /* 0x000fe20000000017 */
[----:B------:R-:W-:-:S04]  /*1360*/  FADD R15, R14, R15 ;  /* 0x0000000f0e0f7221 */ /* 0x000fc80000000000 */
[----:B------:R-:W-:-:S04]  /*1370*/  FADD R15, R15, R24 ;  /* 0x000000180f0f7221 */ /* 0x000fc80000000000 */
[----:B------:R-:W-:Y:S01]  /*1380*/  FADD R6, R15, R6 ;  /* 0x000000060f067221 */ /* 0x000fe20000000000 */
[----:B------:R-:W-:-:S03]  /*1390*/  FFMA R18, R18, 0.050000000745058059692, R23 ;  /* 0x3d4ccccd12127823 */ /* 0x000fc60000000017 */
[----:B------:R-:W-:Y:S01]  /*13a0*/  FADD R6, R6, R9 ;  /* 0x0000000906067221 */ /* 0x000fe20000000000 */
[----:B------:R-:W-:-:S03]  /*13b0*/  FFMA R18, R27, 0.025000000372529029846, R18 ;  /* 0x3ccccccd1b127823 */ /* 0x000fc60000000012 */
[----:B------:R-:W-:-:S04]  /*13c0*/  FADD R3, R6, R3 ;  /* 0x0000000306037221 */ /* 0x000fc80000000000 */
[----:B------:R-:W-:-:S05]  /*13d0*/  FFMA R3, R3, 0.012500000186264514923, R18 ;  /* 0x3c4ccccd03037823 */ /* 0x000fca0000000012 */
[----:B------:R-:W-:Y:S01]  /*13e0*/  STG.E desc[UR4][R4.64], R3 ;  /* 0x0000000304007986 */ /* 0x000fe2000c101904 */
[----:B------:R-:W-:Y:S05]  /*13f0*/  EXIT ;  /* 0x000000000000794d */ /* 0x000fea0003800000 */
.L_x_12:
        /* <DEDUP_REMOVED lines=16> */
.L_x_18:


//--------------------- .nv.shared.reserved.0     --------------------------
	.section	.nv.shared.reserved.0,"aw",@nobits
	.weak		__nv_reservedSMEM_offset_0_alias
	.size		__nv_reservedSMEM_offset_0_alias, 0, 64
	.other		__nv_reservedSMEM_offset_0_alias,@"STO_CUDA_RESERVED_SHARED STV_DEFAULT"
__nv_reservedSMEM_offset_0_alias:
	.zero		0
	.zero		64


//--------------------- .nv.constant0._Z16k_gather_to_fullPKfPfiiii --------------------------
	.section	.nv.constant0._Z16k_gather_to_fullPKfPfiiii,"a",@progbits
	.sectionflags	@""
	.align	4
.nv.constant0._Z16k_gather_to_fullPKfPfiiii:
	.zero		928


//--------------------- .nv.constant0._Z19k_scatter_from_fullPKfPfiiii --------------------------
	.section	.nv.constant0._Z19k_scatter_from_fullPKfPfiiii,"a",@progbits
	.sectionflags	@""
	.align	4
.nv.constant0._Z19k_scatter_from_fullPKfPfiiii:
	.zero		928


//--------------------- .nv.constant0._Z8k_unpackPfiiiPKfS1_ --------------------------
	.section	.nv.constant0._Z8k_unpackPfiiiPKfS1_,"a",@progbits
	.sectionflags	@""
	.align	4
.nv.constant0._Z8k_unpackPfiiiPKfS1_:
	.zero		936


//--------------------- .nv.constant0._Z6k_packPKfiiiPfS1_ --------------------------
	.section	.nv.constant0._Z6k_packPKfiiiPfS1_,"a",@progbits
	.sectionflags	@""
	.align	4
.nv.constant0._Z6k_packPKfiiiPfS1_:
	.zero		936


//--------------------- .nv.constant0._Z17k_stage2_interiorPKfPfiii --------------------------
	.section	.nv.constant0._Z17k_stage2_interiorPKfPfiii,"a",@progbits
	.sectionflags	@""
	.align	4
.nv.constant0._Z17k_stage2_interiorPKfPfiii:
	.zero		924


//--------------------- .nv.constant0._Z17k_stage1_boundaryPKfPfiiiii --------------------------
	.section	.nv.constant0._Z17k_stage1_boundaryPKfPfiiiii,"a",@progbits
	.sectionflags	@""
	.align	4
.nv.constant0._Z17k_stage1_boundaryPKfPfiiiii:
	.zero		932


//--------------------- SYMBOLS --------------------------

	.type		.nv.reservedSmem.offset0,@object
	.size		.nv.reservedSmem.offset0,0x4
